//
// Generated by NVIDIA NVVM Compiler
//
// Compiler Build ID: CL-36424714
// Cuda compilation tools, release 13.0, V13.0.88
// Based on NVVM 20.0.0
//

.version 9.0
.target sm_100
.address_size 64

	// .globl	_Z34TetrahedronBlockIntersectionKernelPdPiS0_S0_Pbiidddddid

.visible .entry _Z34TetrahedronBlockIntersectionKernelPdPiS0_S0_Pbiidddddid(
	.param .u64 .ptr .align 1 _Z34TetrahedronBlockIntersectionKernelPdPiS0_S0_Pbiidddddid_param_0,
	.param .u64 .ptr .align 1 _Z34TetrahedronBlockIntersectionKernelPdPiS0_S0_Pbiidddddid_param_1,
	.param .u64 .ptr .align 1 _Z34TetrahedronBlockIntersectionKernelPdPiS0_S0_Pbiidddddid_param_2,
	.param .u64 .ptr .align 1 _Z34TetrahedronBlockIntersectionKernelPdPiS0_S0_Pbiidddddid_param_3,
	.param .u64 .ptr .align 1 _Z34TetrahedronBlockIntersectionKernelPdPiS0_S0_Pbiidddddid_param_4,
	.param .u32 _Z34TetrahedronBlockIntersectionKernelPdPiS0_S0_Pbiidddddid_param_5,
	.param .u32 _Z34TetrahedronBlockIntersectionKernelPdPiS0_S0_Pbiidddddid_param_6,
	.param .f64 _Z34TetrahedronBlockIntersectionKernelPdPiS0_S0_Pbiidddddid_param_7,
	.param .f64 _Z34TetrahedronBlockIntersectionKernelPdPiS0_S0_Pbiidddddid_param_8,
	.param .f64 _Z34TetrahedronBlockIntersectionKernelPdPiS0_S0_Pbiidddddid_param_9,
	.param .f64 _Z34TetrahedronBlockIntersectionKernelPdPiS0_S0_Pbiidddddid_param_10,
	.param .f64 _Z34TetrahedronBlockIntersectionKernelPdPiS0_S0_Pbiidddddid_param_11,
	.param .u32 _Z34TetrahedronBlockIntersectionKernelPdPiS0_S0_Pbiidddddid_param_12,
	.param .f64 _Z34TetrahedronBlockIntersectionKernelPdPiS0_S0_Pbiidddddid_param_13
)
{
	.reg .pred 	%p<1091>;
	.reg .b16 	%rs<38>;
	.reg .b32 	%r<271>;
	.reg .b64 	%rd<27>;
	.reg .b64 	%fd<2320>;

	ld.param.u64 	%rd1, [_Z34TetrahedronBlockIntersectionKernelPdPiS0_S0_Pbiidddddid_param_0];
	ld.param.u64 	%rd2, [_Z34TetrahedronBlockIntersectionKernelPdPiS0_S0_Pbiidddddid_param_1];
	ld.param.u64 	%rd3, [_Z34TetrahedronBlockIntersectionKernelPdPiS0_S0_Pbiidddddid_param_2];
	ld.param.u64 	%rd4, [_Z34TetrahedronBlockIntersectionKernelPdPiS0_S0_Pbiidddddid_param_3];
	ld.param.u32 	%r58, [_Z34TetrahedronBlockIntersectionKernelPdPiS0_S0_Pbiidddddid_param_5];
	ld.param.u32 	%r59, [_Z34TetrahedronBlockIntersectionKernelPdPiS0_S0_Pbiidddddid_param_6];
	ld.param.f64 	%fd516, [_Z34TetrahedronBlockIntersectionKernelPdPiS0_S0_Pbiidddddid_param_7];
	ld.param.f64 	%fd517, [_Z34TetrahedronBlockIntersectionKernelPdPiS0_S0_Pbiidddddid_param_8];
	ld.param.f64 	%fd518, [_Z34TetrahedronBlockIntersectionKernelPdPiS0_S0_Pbiidddddid_param_9];
	ld.param.f64 	%fd519, [_Z34TetrahedronBlockIntersectionKernelPdPiS0_S0_Pbiidddddid_param_10];
	ld.param.f64 	%fd520, [_Z34TetrahedronBlockIntersectionKernelPdPiS0_S0_Pbiidddddid_param_11];
	ld.param.u32 	%r60, [_Z34TetrahedronBlockIntersectionKernelPdPiS0_S0_Pbiidddddid_param_12];
	ld.param.f64 	%fd521, [_Z34TetrahedronBlockIntersectionKernelPdPiS0_S0_Pbiidddddid_param_13];
	mov.u32 	%r61, %ntid.x;
	mov.u32 	%r62, %ctaid.x;
	mov.u32 	%r63, %tid.x;
	mad.lo.s32 	%r1, %r61, %r62, %r63;
	setp.ge.s32 	%p214, %r1, %r60;
	@%p214 bra 	$L__BB0_188;
	cvta.to.global.u64 	%rd6, %rd3;
	cvta.to.global.u64 	%rd7, %rd4;
	cvta.to.global.u64 	%rd8, %rd2;
	cvta.to.global.u64 	%rd9, %rd1;
	mul.wide.s32 	%rd10, %r1, 4;
	add.s64 	%rd11, %rd6, %rd10;
	ld.global.u32 	%r65, [%rd11];
	add.s64 	%rd12, %rd7, %rd10;
	ld.global.u32 	%r66, [%rd12];
	shl.b32 	%r67, %r65, 2;
	mul.wide.s32 	%rd13, %r67, 4;
	add.s64 	%rd14, %rd8, %rd13;
	ld.global.u32 	%r68, [%rd14];
	ld.global.u32 	%r69, [%rd14+4];
	ld.global.u32 	%r70, [%rd14+8];
	ld.global.u32 	%r71, [%rd14+12];
	mul.lo.s32 	%r72, %r68, 3;
	mul.wide.s32 	%rd15, %r72, 8;
	add.s64 	%rd16, %rd9, %rd15;
	ld.global.f64 	%fd1, [%rd16];
	ld.global.f64 	%fd2, [%rd16+8];
	ld.global.f64 	%fd3, [%rd16+16];
	mul.lo.s32 	%r73, %r69, 3;
	mul.wide.s32 	%rd17, %r73, 8;
	add.s64 	%rd18, %rd9, %rd17;
	ld.global.f64 	%fd4, [%rd18];
	ld.global.f64 	%fd5, [%rd18+8];
	ld.global.f64 	%fd6, [%rd18+16];
	mul.lo.s32 	%r74, %r70, 3;
	mul.wide.s32 	%rd19, %r74, 8;
	add.s64 	%rd20, %rd9, %rd19;
	ld.global.f64 	%fd7, [%rd20];
	ld.global.f64 	%fd8, [%rd20+8];
	ld.global.f64 	%fd9, [%rd20+16];
	mul.lo.s32 	%r75, %r71, 3;
	mul.wide.s32 	%rd21, %r75, 8;
	add.s64 	%rd22, %rd9, %rd21;
	ld.global.f64 	%fd10, [%rd22];
	ld.global.f64 	%fd11, [%rd22+8];
	ld.global.f64 	%fd12, [%rd22+16];
	div.s32 	%r76, %r66, %r59;
	mul.lo.s32 	%r77, %r76, %r59;
	sub.s32 	%r78, %r66, %r77;
	div.s32 	%r79, %r76, %r58;
	mul.lo.s32 	%r80, %r79, %r58;
	sub.s32 	%r81, %r76, %r80;
	cvt.rn.f64.s32 	%fd522, %r79;
	fma.rn.f64 	%fd13, %fd519, %fd522, %fd516;
	cvt.rn.f64.s32 	%fd523, %r81;
	fma.rn.f64 	%fd14, %fd519, %fd523, %fd517;
	cvt.rn.f64.s32 	%fd524, %r78;
	fma.rn.f64 	%fd15, %fd519, %fd524, %fd518;
	mul.f64 	%fd16, %fd520, 0d4059000000000000;
	neg.f64 	%fd17, %fd16;
	neg.f64 	%fd18, %fd520;
	sub.f64 	%fd19, %fd1, %fd1;
	sub.f64 	%fd20, %fd2, %fd2;
	sub.f64 	%fd21, %fd3, %fd3;
	sub.f64 	%fd22, %fd1, %fd4;
	sub.f64 	%fd23, %fd2, %fd5;
	sub.f64 	%fd24, %fd3, %fd6;
	sub.f64 	%fd25, %fd1, %fd7;
	sub.f64 	%fd26, %fd2, %fd8;
	sub.f64 	%fd27, %fd3, %fd9;
	sub.f64 	%fd28, %fd1, %fd10;
	sub.f64 	%fd29, %fd2, %fd11;
	sub.f64 	%fd30, %fd3, %fd12;
	mov.f64 	%fd525, 0d0000000000000000;
	sub.f64 	%fd526, %fd525, %fd521;
	fma.rn.f64 	%fd31, %fd519, %fd526, %fd13;
	sub.f64 	%fd32, %fd1, %fd31;
	fma.rn.f64 	%fd33, %fd519, %fd526, %fd14;
	sub.f64 	%fd34, %fd2, %fd33;
	fma.rn.f64 	%fd35, %fd519, %fd526, %fd15;
	sub.f64 	%fd36, %fd3, %fd35;
	add.f64 	%fd527, %fd521, 0d3FF0000000000000;
	fma.rn.f64 	%fd37, %fd519, %fd527, %fd15;
	sub.f64 	%fd38, %fd3, %fd37;
	fma.rn.f64 	%fd39, %fd519, %fd527, %fd14;
	sub.f64 	%fd40, %fd2, %fd39;
	fma.rn.f64 	%fd41, %fd519, %fd527, %fd13;
	sub.f64 	%fd42, %fd1, %fd41;
	mov.b32 	%r237, 0;
$L__BB0_2:
	cvt.u16.u32 	%rs1, %r237;
	mul.lo.s16 	%rs6, %rs1, 171;
	shr.u16 	%rs5, %rs6, 9;
	mov.b32 	%r240, 0;
	setp.gt.s16 	%p215, %rs5, 1;
	@%p215 bra 	$L__BB0_6;
	setp.eq.s16 	%p217, %rs5, 0;
	mov.u32 	%r238, %r240;
	mov.u32 	%r239, %r240;
	@%p217 bra 	$L__BB0_8;
	mov.b32 	%r238, 1;
	mov.u32 	%r239, %r238;
	bra.uni 	$L__BB0_8;
$L__BB0_5:
	mov.b32 	%r238, 1;
	mov.u32 	%r239, %r240;
	mov.u32 	%r240, %r238;
	bra.uni 	$L__BB0_8;
$L__BB0_6:
	setp.eq.s16 	%p216, %rs5, 2;
	@%p216 bra 	$L__BB0_5;
	mov.b32 	%r239, 1;
	mov.u32 	%r238, %r240;
	mov.u32 	%r240, %r239;
$L__BB0_8:
	and.b16  	%rs8, %rs1, 255;
	mul.lo.s16 	%rs9, %rs8, 171;
	shr.u16 	%rs10, %rs9, 9;
	mul.lo.s16 	%rs11, %rs10, 3;
	sub.s16 	%rs12, %rs1, %rs11;
	and.b16  	%rs7, %rs12, 255;
	setp.eq.s16 	%p218, %rs7, 2;
	@%p218 bra 	$L__BB0_12;
	setp.eq.s16 	%p219, %rs7, 1;
	@%p219 bra 	$L__BB0_11;
	xor.b32  	%r241, %r238, 1;
	mov.u32 	%r242, %r239;
	mov.u32 	%r243, %r240;
	bra.uni 	$L__BB0_13;
$L__BB0_11:
	xor.b32  	%r242, %r239, 1;
	mov.u32 	%r241, %r238;
	mov.u32 	%r243, %r240;
	bra.uni 	$L__BB0_13;
$L__BB0_12:
	xor.b32  	%r243, %r240, 1;
	mov.u32 	%r241, %r238;
	mov.u32 	%r242, %r239;
$L__BB0_13:
	cvt.rn.f64.u32 	%fd528, %r238;
	shl.b32 	%r89, %r238, 1;
	add.s32 	%r90, %r89, -1;
	cvt.rn.f64.s32 	%fd529, %r90;
	fma.rn.f64 	%fd530, %fd521, %fd529, %fd528;
	fma.rn.f64 	%fd47, %fd519, %fd530, %fd13;
	cvt.rn.f64.u32 	%fd531, %r239;
	shl.b32 	%r91, %r239, 1;
	add.s32 	%r92, %r91, -1;
	cvt.rn.f64.s32 	%fd532, %r92;
	fma.rn.f64 	%fd533, %fd521, %fd532, %fd531;
	fma.rn.f64 	%fd48, %fd519, %fd533, %fd14;
	cvt.rn.f64.u32 	%fd534, %r240;
	shl.b32 	%r93, %r240, 1;
	add.s32 	%r94, %r93, -1;
	cvt.rn.f64.s32 	%fd535, %r94;
	fma.rn.f64 	%fd536, %fd521, %fd535, %fd534;
	fma.rn.f64 	%fd49, %fd519, %fd536, %fd15;
	cvt.rn.f64.u32 	%fd537, %r241;
	shl.b32 	%r95, %r241, 1;
	add.s32 	%r96, %r95, -1;
	cvt.rn.f64.s32 	%fd538, %r96;
	fma.rn.f64 	%fd539, %fd521, %fd538, %fd537;
	fma.rn.f64 	%fd50, %fd519, %fd539, %fd13;
	cvt.rn.f64.u32 	%fd540, %r242;
	shl.b32 	%r97, %r242, 1;
	add.s32 	%r98, %r97, -1;
	cvt.rn.f64.s32 	%fd541, %r98;
	fma.rn.f64 	%fd542, %fd521, %fd541, %fd540;
	fma.rn.f64 	%fd51, %fd519, %fd542, %fd14;
	cvt.rn.f64.u32 	%fd543, %r243;
	shl.b32 	%r99, %r243, 1;
	add.s32 	%r100, %r99, -1;
	cvt.rn.f64.s32 	%fd544, %r100;
	fma.rn.f64 	%fd545, %fd521, %fd544, %fd543;
	fma.rn.f64 	%fd52, %fd519, %fd545, %fd15;
	sub.f64 	%fd53, %fd47, %fd1;
	sub.f64 	%fd54, %fd48, %fd2;
	sub.f64 	%fd55, %fd49, %fd3;
	sub.f64 	%fd56, %fd50, %fd1;
	sub.f64 	%fd57, %fd51, %fd2;
	sub.f64 	%fd58, %fd52, %fd3;
	mul.f64 	%fd546, %fd54, %fd58;
	mul.f64 	%fd547, %fd55, %fd57;
	sub.f64 	%fd548, %fd546, %fd547;
	mul.f64 	%fd549, %fd55, %fd56;
	mul.f64 	%fd550, %fd53, %fd58;
	sub.f64 	%fd551, %fd549, %fd550;
	mul.f64 	%fd552, %fd53, %fd57;
	mul.f64 	%fd553, %fd54, %fd56;
	sub.f64 	%fd554, %fd552, %fd553;
	mul.f64 	%fd555, %fd551, %fd551;
	fma.rn.f64 	%fd556, %fd548, %fd548, %fd555;
	fma.rn.f64 	%fd557, %fd554, %fd554, %fd556;
	sqrt.rn.f64 	%fd558, %fd557;
	setp.geu.f64 	%p220, %fd558, %fd17;
	setp.leu.f64 	%p221, %fd558, %fd16;
	and.pred  	%p222, %p220, %p221;
	@%p222 bra 	$L__BB0_26;
	mul.f64 	%fd559, %fd19, %fd54;
	mul.f64 	%fd560, %fd20, %fd55;
	mul.f64 	%fd561, %fd56, %fd560;
	fma.rn.f64 	%fd562, %fd559, %fd58, %fd561;
	mul.f64 	%fd563, %fd53, %fd21;
	fma.rn.f64 	%fd564, %fd57, %fd563, %fd562;
	mul.f64 	%fd565, %fd19, %fd55;
	mul.f64 	%fd566, %fd57, %fd565;
	sub.f64 	%fd567, %fd564, %fd566;
	mul.f64 	%fd568, %fd53, %fd20;
	mul.f64 	%fd569, %fd568, %fd58;
	sub.f64 	%fd570, %fd567, %fd569;
	mul.f64 	%fd571, %fd54, %fd21;
	mul.f64 	%fd572, %fd56, %fd571;
	sub.f64 	%fd573, %fd570, %fd572;
	setp.geu.f64 	%p223, %fd573, %fd18;
	setp.gt.f64 	%p225, %fd573, %fd520;
	and.pred  	%p226, %p223, %p225;
	sub.f64 	%fd574, %fd47, %fd4;
	sub.f64 	%fd575, %fd48, %fd5;
	sub.f64 	%fd576, %fd49, %fd6;
	sub.f64 	%fd577, %fd50, %fd4;
	sub.f64 	%fd578, %fd51, %fd5;
	sub.f64 	%fd579, %fd52, %fd6;
	mul.f64 	%fd580, %fd22, %fd575;
	mul.f64 	%fd581, %fd23, %fd576;
	mul.f64 	%fd582, %fd577, %fd581;
	fma.rn.f64 	%fd583, %fd580, %fd579, %fd582;
	mul.f64 	%fd584, %fd574, %fd24;
	fma.rn.f64 	%fd585, %fd578, %fd584, %fd583;
	mul.f64 	%fd586, %fd22, %fd576;
	mul.f64 	%fd587, %fd578, %fd586;
	sub.f64 	%fd588, %fd585, %fd587;
	mul.f64 	%fd589, %fd574, %fd23;
	mul.f64 	%fd590, %fd589, %fd579;
	sub.f64 	%fd591, %fd588, %fd590;
	mul.f64 	%fd592, %fd575, %fd24;
	mul.f64 	%fd593, %fd577, %fd592;
	sub.f64 	%fd594, %fd591, %fd593;
	setp.geu.f64 	%p228, %fd594, %fd18;
	setp.gt.f64 	%p229, %fd594, %fd520;
	and.pred  	%p230, %p228, %p229;
	or.pred  	%p6, %p230, %p226;
	and.pred  	%p7, %p228, %p223;
	not.pred 	%p232, %p6;
	or.pred  	%p233, %p232, %p7;
	@%p233 bra 	$L__BB0_15;
	bra.uni 	$L__BB0_26;
$L__BB0_15:
	sub.f64 	%fd595, %fd47, %fd7;
	sub.f64 	%fd596, %fd48, %fd8;
	sub.f64 	%fd597, %fd49, %fd9;
	sub.f64 	%fd598, %fd50, %fd7;
	sub.f64 	%fd599, %fd51, %fd8;
	sub.f64 	%fd600, %fd52, %fd9;
	mul.f64 	%fd601, %fd25, %fd596;
	mul.f64 	%fd602, %fd26, %fd597;
	mul.f64 	%fd603, %fd598, %fd602;
	fma.rn.f64 	%fd604, %fd601, %fd600, %fd603;
	mul.f64 	%fd605, %fd595, %fd27;
	fma.rn.f64 	%fd606, %fd599, %fd605, %fd604;
	mul.f64 	%fd607, %fd25, %fd597;
	mul.f64 	%fd608, %fd599, %fd607;
	sub.f64 	%fd609, %fd606, %fd608;
	mul.f64 	%fd610, %fd595, %fd26;
	mul.f64 	%fd611, %fd610, %fd600;
	sub.f64 	%fd612, %fd609, %fd611;
	mul.f64 	%fd613, %fd596, %fd27;
	mul.f64 	%fd614, %fd598, %fd613;
	sub.f64 	%fd615, %fd612, %fd614;
	setp.geu.f64 	%p234, %fd615, %fd18;
	setp.gt.f64 	%p235, %fd615, %fd520;
	and.pred  	%p236, %p234, %p235;
	or.pred  	%p1, %p236, %p6;
	and.pred  	%p2, %p234, %p7;
	not.pred 	%p238, %p1;
	or.pred  	%p239, %p238, %p2;
	not.pred 	%p240, %p239;
	@%p240 bra 	$L__BB0_26;
	sub.f64 	%fd616, %fd47, %fd10;
	sub.f64 	%fd617, %fd48, %fd11;
	sub.f64 	%fd618, %fd49, %fd12;
	sub.f64 	%fd619, %fd50, %fd10;
	sub.f64 	%fd620, %fd51, %fd11;
	sub.f64 	%fd621, %fd52, %fd12;
	mul.f64 	%fd622, %fd28, %fd617;
	mul.f64 	%fd623, %fd29, %fd618;
	mul.f64 	%fd624, %fd619, %fd623;
	fma.rn.f64 	%fd625, %fd622, %fd621, %fd624;
	mul.f64 	%fd626, %fd616, %fd30;
	fma.rn.f64 	%fd627, %fd620, %fd626, %fd625;
	mul.f64 	%fd628, %fd28, %fd618;
	mul.f64 	%fd629, %fd620, %fd628;
	sub.f64 	%fd630, %fd627, %fd629;
	mul.f64 	%fd631, %fd616, %fd29;
	mul.f64 	%fd632, %fd631, %fd621;
	sub.f64 	%fd633, %fd630, %fd632;
	mul.f64 	%fd634, %fd617, %fd30;
	mul.f64 	%fd635, %fd619, %fd634;
	sub.f64 	%fd636, %fd633, %fd635;
	setp.geu.f64 	%p241, %fd636, %fd18;
	setp.gt.f64 	%p242, %fd636, %fd520;
	and.pred  	%p243, %p241, %p242;
	or.pred  	%p3, %p243, %p1;
	and.pred  	%p4, %p241, %p2;
	not.pred 	%p5, %p3;
	or.pred  	%p245, %p5, %p4;
	@%p245 bra 	$L__BB0_17;
	bra.uni 	$L__BB0_26;
$L__BB0_17:
	sub.f64 	%fd59, %fd47, %fd31;
	sub.f64 	%fd60, %fd50, %fd31;
	sub.f64 	%fd61, %fd48, %fd33;
	sub.f64 	%fd62, %fd51, %fd33;
	mul.f64 	%fd637, %fd32, %fd61;
	mul.f64 	%fd638, %fd59, %fd34;
	sub.f64 	%fd63, %fd49, %fd35;
	sub.f64 	%fd64, %fd52, %fd35;
	mul.f64 	%fd65, %fd34, %fd63;
	mul.f64 	%fd639, %fd60, %fd65;
	fma.rn.f64 	%fd640, %fd637, %fd64, %fd639;
	mul.f64 	%fd66, %fd59, %fd36;
	fma.rn.f64 	%fd641, %fd62, %fd66, %fd640;
	mul.f64 	%fd67, %fd32, %fd63;
	mul.f64 	%fd642, %fd62, %fd67;
	sub.f64 	%fd643, %fd641, %fd642;
	mul.f64 	%fd644, %fd638, %fd64;
	sub.f64 	%fd645, %fd643, %fd644;
	mul.f64 	%fd68, %fd61, %fd36;
	mul.f64 	%fd646, %fd60, %fd68;
	sub.f64 	%fd647, %fd645, %fd646;
	setp.geu.f64 	%p246, %fd647, %fd18;
	setp.gt.f64 	%p248, %fd647, %fd520;
	and.pred  	%p249, %p246, %p248;
	sub.f64 	%fd69, %fd49, %fd37;
	sub.f64 	%fd70, %fd52, %fd37;
	mul.f64 	%fd71, %fd34, %fd69;
	mul.f64 	%fd648, %fd60, %fd71;
	fma.rn.f64 	%fd649, %fd637, %fd70, %fd648;
	mul.f64 	%fd72, %fd59, %fd38;
	fma.rn.f64 	%fd650, %fd62, %fd72, %fd649;
	mul.f64 	%fd73, %fd32, %fd69;
	mul.f64 	%fd651, %fd62, %fd73;
	sub.f64 	%fd652, %fd650, %fd651;
	mul.f64 	%fd653, %fd638, %fd70;
	sub.f64 	%fd654, %fd652, %fd653;
	mul.f64 	%fd74, %fd61, %fd38;
	mul.f64 	%fd655, %fd60, %fd74;
	sub.f64 	%fd656, %fd654, %fd655;
	setp.geu.f64 	%p251, %fd656, %fd18;
	setp.gt.f64 	%p252, %fd656, %fd520;
	and.pred  	%p253, %p251, %p252;
	or.pred  	%p8, %p253, %p249;
	and.pred  	%p9, %p251, %p246;
	not.pred 	%p254, %p8;
	or.pred  	%p255, %p9, %p254;
	not.pred 	%p256, %p255;
	@%p256 bra 	$L__BB0_26;
	sub.f64 	%fd75, %fd48, %fd39;
	sub.f64 	%fd76, %fd51, %fd39;
	mul.f64 	%fd77, %fd32, %fd75;
	mul.f64 	%fd78, %fd59, %fd40;
	mul.f64 	%fd79, %fd40, %fd63;
	mul.f64 	%fd657, %fd60, %fd79;
	fma.rn.f64 	%fd658, %fd77, %fd64, %fd657;
	fma.rn.f64 	%fd659, %fd76, %fd66, %fd658;
	mul.f64 	%fd660, %fd76, %fd67;
	sub.f64 	%fd661, %fd659, %fd660;
	mul.f64 	%fd662, %fd78, %fd64;
	sub.f64 	%fd663, %fd661, %fd662;
	mul.f64 	%fd80, %fd75, %fd36;
	mul.f64 	%fd664, %fd60, %fd80;
	sub.f64 	%fd665, %fd663, %fd664;
	setp.geu.f64 	%p257, %fd665, %fd18;
	setp.gt.f64 	%p258, %fd665, %fd520;
	and.pred  	%p259, %p257, %p258;
	or.pred  	%p10, %p259, %p8;
	and.pred  	%p11, %p257, %p9;
	not.pred 	%p260, %p10;
	or.pred  	%p261, %p11, %p260;
	not.pred 	%p262, %p261;
	@%p262 bra 	$L__BB0_26;
	mul.f64 	%fd81, %fd40, %fd69;
	mul.f64 	%fd666, %fd60, %fd81;
	fma.rn.f64 	%fd667, %fd77, %fd70, %fd666;
	fma.rn.f64 	%fd668, %fd76, %fd72, %fd667;
	mul.f64 	%fd669, %fd76, %fd73;
	sub.f64 	%fd670, %fd668, %fd669;
	mul.f64 	%fd671, %fd78, %fd70;
	sub.f64 	%fd672, %fd670, %fd671;
	mul.f64 	%fd82, %fd75, %fd38;
	mul.f64 	%fd673, %fd60, %fd82;
	sub.f64 	%fd674, %fd672, %fd673;
	setp.geu.f64 	%p263, %fd674, %fd18;
	setp.gt.f64 	%p264, %fd674, %fd520;
	and.pred  	%p265, %p263, %p264;
	or.pred  	%p12, %p265, %p10;
	and.pred  	%p13, %p263, %p11;
	not.pred 	%p266, %p12;
	or.pred  	%p267, %p13, %p266;
	not.pred 	%p268, %p267;
	@%p268 bra 	$L__BB0_26;
	sub.f64 	%fd83, %fd47, %fd41;
	sub.f64 	%fd84, %fd50, %fd41;
	mul.f64 	%fd85, %fd42, %fd61;
	mul.f64 	%fd86, %fd83, %fd34;
	mul.f64 	%fd675, %fd84, %fd65;
	fma.rn.f64 	%fd676, %fd85, %fd64, %fd675;
	mul.f64 	%fd87, %fd83, %fd36;
	fma.rn.f64 	%fd677, %fd62, %fd87, %fd676;
	mul.f64 	%fd88, %fd42, %fd63;
	mul.f64 	%fd678, %fd62, %fd88;
	sub.f64 	%fd679, %fd677, %fd678;
	mul.f64 	%fd680, %fd86, %fd64;
	sub.f64 	%fd681, %fd679, %fd680;
	mul.f64 	%fd682, %fd84, %fd68;
	sub.f64 	%fd683, %fd681, %fd682;
	setp.geu.f64 	%p269, %fd683, %fd18;
	setp.gt.f64 	%p270, %fd683, %fd520;
	and.pred  	%p271, %p269, %p270;
	or.pred  	%p14, %p271, %p12;
	and.pred  	%p15, %p269, %p13;
	not.pred 	%p272, %p14;
	or.pred  	%p273, %p15, %p272;
	not.pred 	%p274, %p273;
	@%p274 bra 	$L__BB0_26;
	mul.f64 	%fd684, %fd84, %fd71;
	fma.rn.f64 	%fd685, %fd85, %fd70, %fd684;
	mul.f64 	%fd89, %fd83, %fd38;
	fma.rn.f64 	%fd686, %fd62, %fd89, %fd685;
	mul.f64 	%fd90, %fd42, %fd69;
	mul.f64 	%fd687, %fd62, %fd90;
	sub.f64 	%fd688, %fd686, %fd687;
	mul.f64 	%fd689, %fd86, %fd70;
	sub.f64 	%fd690, %fd688, %fd689;
	mul.f64 	%fd691, %fd84, %fd74;
	sub.f64 	%fd692, %fd690, %fd691;
	setp.geu.f64 	%p275, %fd692, %fd18;
	setp.gt.f64 	%p276, %fd692, %fd520;
	and.pred  	%p277, %p275, %p276;
	or.pred  	%p16, %p277, %p14;
	and.pred  	%p17, %p275, %p15;
	not.pred 	%p278, %p16;
	or.pred  	%p279, %p17, %p278;
	not.pred 	%p280, %p279;
	@%p280 bra 	$L__BB0_26;
	mul.f64 	%fd91, %fd42, %fd75;
	mul.f64 	%fd92, %fd83, %fd40;
	mul.f64 	%fd693, %fd84, %fd79;
	fma.rn.f64 	%fd694, %fd91, %fd64, %fd693;
	fma.rn.f64 	%fd695, %fd76, %fd87, %fd694;
	mul.f64 	%fd696, %fd76, %fd88;
	sub.f64 	%fd697, %fd695, %fd696;
	mul.f64 	%fd698, %fd92, %fd64;
	sub.f64 	%fd699, %fd697, %fd698;
	mul.f64 	%fd700, %fd84, %fd80;
	sub.f64 	%fd701, %fd699, %fd700;
	setp.geu.f64 	%p281, %fd701, %fd18;
	setp.gt.f64 	%p282, %fd701, %fd520;
	and.pred  	%p283, %p281, %p282;
	or.pred  	%p18, %p283, %p16;
	and.pred  	%p19, %p281, %p17;
	not.pred 	%p284, %p18;
	or.pred  	%p285, %p19, %p284;
	not.pred 	%p286, %p285;
	@%p286 bra 	$L__BB0_26;
	mul.f64 	%fd702, %fd84, %fd81;
	fma.rn.f64 	%fd703, %fd91, %fd70, %fd702;
	fma.rn.f64 	%fd704, %fd76, %fd89, %fd703;
	mul.f64 	%fd705, %fd76, %fd90;
	sub.f64 	%fd706, %fd704, %fd705;
	mul.f64 	%fd707, %fd92, %fd70;
	sub.f64 	%fd708, %fd706, %fd707;
	mul.f64 	%fd709, %fd84, %fd82;
	sub.f64 	%fd710, %fd708, %fd709;
	setp.geu.f64 	%p287, %fd710, %fd18;
	setp.gt.f64 	%p288, %fd710, %fd520;
	and.pred  	%p289, %p287, %p288;
	or.pred  	%p20, %p289, %p18;
	and.pred  	%p21, %p287, %p19;
	not.pred 	%p22, %p20;
	or.pred  	%p290, %p21, %p22;
	not.pred 	%p291, %p290;
	@%p291 bra 	$L__BB0_26;
	and.pred  	%p292, %p3, %p20;
	not.pred 	%p293, %p292;
	or.pred  	%p294, %p4, %p21;
	and.pred  	%p295, %p293, %p294;
	not.pred 	%p296, %p295;
	@%p296 bra 	$L__BB0_26;
	and.pred  	%p298, %p4, %p5;
	and.pred  	%p299, %p21, %p22;
	or.pred  	%p300, %p298, %p299;
	mov.pred 	%p1090, 0;
	not.pred 	%p301, %p300;
	@%p301 bra 	$L__BB0_187;
$L__BB0_26:
	add.s32 	%r237, %r237, 1;
	setp.ne.s32 	%p302, %r237, 12;
	@%p302 bra 	$L__BB0_2;
	sub.f64 	%fd93, %fd4, %fd1;
	sub.f64 	%fd94, %fd5, %fd2;
	sub.f64 	%fd95, %fd6, %fd3;
	sub.f64 	%fd96, %fd4, %fd4;
	sub.f64 	%fd97, %fd5, %fd5;
	sub.f64 	%fd98, %fd6, %fd6;
	sub.f64 	%fd99, %fd4, %fd7;
	sub.f64 	%fd100, %fd5, %fd8;
	sub.f64 	%fd101, %fd6, %fd9;
	sub.f64 	%fd102, %fd4, %fd10;
	sub.f64 	%fd103, %fd5, %fd11;
	sub.f64 	%fd104, %fd6, %fd12;
	sub.f64 	%fd105, %fd4, %fd31;
	sub.f64 	%fd106, %fd5, %fd33;
	sub.f64 	%fd107, %fd6, %fd35;
	sub.f64 	%fd108, %fd6, %fd37;
	sub.f64 	%fd109, %fd5, %fd39;
	sub.f64 	%fd110, %fd4, %fd41;
	mov.b32 	%r244, 0;
$L__BB0_28:
	cvt.u16.u32 	%rs2, %r244;
	mul.lo.s16 	%rs14, %rs2, 171;
	shr.u16 	%rs13, %rs14, 9;
	mov.b32 	%r247, 0;
	setp.gt.s16 	%p303, %rs13, 1;
	@%p303 bra 	$L__BB0_31;
	setp.eq.s16 	%p305, %rs13, 0;
	mov.u32 	%r245, %r247;
	mov.u32 	%r246, %r247;
	@%p305 bra 	$L__BB0_34;
	mov.b32 	%r245, 1;
	mov.u32 	%r246, %r245;
	bra.uni 	$L__BB0_34;
$L__BB0_31:
	setp.eq.s16 	%p304, %rs13, 2;
	@%p304 bra 	$L__BB0_33;
	mov.b32 	%r246, 1;
	mov.u32 	%r245, %r247;
	mov.u32 	%r247, %r246;
	bra.uni 	$L__BB0_34;
$L__BB0_33:
	mov.b32 	%r245, 1;
	mov.u32 	%r246, %r247;
	mov.u32 	%r247, %r245;
$L__BB0_34:
	and.b16  	%rs16, %rs2, 255;
	mul.lo.s16 	%rs17, %rs16, 171;
	shr.u16 	%rs18, %rs17, 9;
	mul.lo.s16 	%rs19, %rs18, 3;
	sub.s16 	%rs20, %rs2, %rs19;
	and.b16  	%rs15, %rs20, 255;
	setp.eq.s16 	%p306, %rs15, 0;
	@%p306 bra 	$L__BB0_38;
	setp.eq.s16 	%p307, %rs15, 1;
	@%p307 bra 	$L__BB0_37;
	xor.b32  	%r250, %r247, 1;
	mov.u32 	%r248, %r245;
	mov.u32 	%r249, %r246;
	bra.uni 	$L__BB0_39;
$L__BB0_37:
	xor.b32  	%r249, %r246, 1;
	mov.u32 	%r248, %r245;
	mov.u32 	%r250, %r247;
	bra.uni 	$L__BB0_39;
$L__BB0_38:
	xor.b32  	%r248, %r245, 1;
	mov.u32 	%r249, %r246;
	mov.u32 	%r250, %r247;
$L__BB0_39:
	cvt.rn.f64.u32 	%fd711, %r245;
	shl.b32 	%r109, %r245, 1;
	add.s32 	%r110, %r109, -1;
	cvt.rn.f64.s32 	%fd712, %r110;
	fma.rn.f64 	%fd713, %fd521, %fd712, %fd711;
	fma.rn.f64 	%fd111, %fd519, %fd713, %fd13;
	cvt.rn.f64.u32 	%fd714, %r246;
	shl.b32 	%r111, %r246, 1;
	add.s32 	%r112, %r111, -1;
	cvt.rn.f64.s32 	%fd715, %r112;
	fma.rn.f64 	%fd716, %fd521, %fd715, %fd714;
	fma.rn.f64 	%fd112, %fd519, %fd716, %fd14;
	cvt.rn.f64.u32 	%fd717, %r247;
	shl.b32 	%r113, %r247, 1;
	add.s32 	%r114, %r113, -1;
	cvt.rn.f64.s32 	%fd718, %r114;
	fma.rn.f64 	%fd719, %fd521, %fd718, %fd717;
	fma.rn.f64 	%fd113, %fd519, %fd719, %fd15;
	cvt.rn.f64.u32 	%fd720, %r248;
	shl.b32 	%r115, %r248, 1;
	add.s32 	%r116, %r115, -1;
	cvt.rn.f64.s32 	%fd721, %r116;
	fma.rn.f64 	%fd722, %fd521, %fd721, %fd720;
	fma.rn.f64 	%fd114, %fd519, %fd722, %fd13;
	cvt.rn.f64.u32 	%fd723, %r249;
	shl.b32 	%r117, %r249, 1;
	add.s32 	%r118, %r117, -1;
	cvt.rn.f64.s32 	%fd724, %r118;
	fma.rn.f64 	%fd725, %fd521, %fd724, %fd723;
	fma.rn.f64 	%fd115, %fd519, %fd725, %fd14;
	cvt.rn.f64.u32 	%fd726, %r250;
	shl.b32 	%r119, %r250, 1;
	add.s32 	%r120, %r119, -1;
	cvt.rn.f64.s32 	%fd727, %r120;
	fma.rn.f64 	%fd728, %fd521, %fd727, %fd726;
	fma.rn.f64 	%fd116, %fd519, %fd728, %fd15;
	sub.f64 	%fd117, %fd111, %fd4;
	sub.f64 	%fd118, %fd112, %fd5;
	sub.f64 	%fd119, %fd113, %fd6;
	sub.f64 	%fd120, %fd114, %fd4;
	sub.f64 	%fd121, %fd115, %fd5;
	sub.f64 	%fd122, %fd116, %fd6;
	mul.f64 	%fd729, %fd118, %fd122;
	mul.f64 	%fd730, %fd119, %fd121;
	sub.f64 	%fd731, %fd729, %fd730;
	mul.f64 	%fd732, %fd119, %fd120;
	mul.f64 	%fd733, %fd117, %fd122;
	sub.f64 	%fd734, %fd732, %fd733;
	mul.f64 	%fd735, %fd117, %fd121;
	mul.f64 	%fd736, %fd118, %fd120;
	sub.f64 	%fd737, %fd735, %fd736;
	mul.f64 	%fd738, %fd734, %fd734;
	fma.rn.f64 	%fd739, %fd731, %fd731, %fd738;
	fma.rn.f64 	%fd740, %fd737, %fd737, %fd739;
	sqrt.rn.f64 	%fd741, %fd740;
	setp.geu.f64 	%p308, %fd741, %fd17;
	setp.leu.f64 	%p309, %fd741, %fd16;
	and.pred  	%p310, %p308, %p309;
	@%p310 bra 	$L__BB0_51;
	sub.f64 	%fd742, %fd111, %fd1;
	sub.f64 	%fd743, %fd112, %fd2;
	sub.f64 	%fd744, %fd113, %fd3;
	sub.f64 	%fd745, %fd114, %fd1;
	sub.f64 	%fd746, %fd115, %fd2;
	sub.f64 	%fd747, %fd116, %fd3;
	mul.f64 	%fd748, %fd93, %fd743;
	mul.f64 	%fd749, %fd94, %fd744;
	mul.f64 	%fd750, %fd745, %fd749;
	fma.rn.f64 	%fd751, %fd748, %fd747, %fd750;
	mul.f64 	%fd752, %fd742, %fd95;
	fma.rn.f64 	%fd753, %fd746, %fd752, %fd751;
	mul.f64 	%fd754, %fd93, %fd744;
	mul.f64 	%fd755, %fd746, %fd754;
	sub.f64 	%fd756, %fd753, %fd755;
	mul.f64 	%fd757, %fd742, %fd94;
	mul.f64 	%fd758, %fd757, %fd747;
	sub.f64 	%fd759, %fd756, %fd758;
	mul.f64 	%fd760, %fd743, %fd95;
	mul.f64 	%fd761, %fd745, %fd760;
	sub.f64 	%fd762, %fd759, %fd761;
	setp.geu.f64 	%p311, %fd762, %fd18;
	setp.gt.f64 	%p313, %fd762, %fd520;
	and.pred  	%p314, %p311, %p313;
	mul.f64 	%fd763, %fd96, %fd118;
	mul.f64 	%fd764, %fd97, %fd119;
	mul.f64 	%fd765, %fd120, %fd764;
	fma.rn.f64 	%fd766, %fd763, %fd122, %fd765;
	mul.f64 	%fd767, %fd117, %fd98;
	fma.rn.f64 	%fd768, %fd121, %fd767, %fd766;
	mul.f64 	%fd769, %fd96, %fd119;
	mul.f64 	%fd770, %fd121, %fd769;
	sub.f64 	%fd771, %fd768, %fd770;
	mul.f64 	%fd772, %fd117, %fd97;
	mul.f64 	%fd773, %fd772, %fd122;
	sub.f64 	%fd774, %fd771, %fd773;
	mul.f64 	%fd775, %fd118, %fd98;
	mul.f64 	%fd776, %fd120, %fd775;
	sub.f64 	%fd777, %fd774, %fd776;
	setp.geu.f64 	%p316, %fd777, %fd18;
	setp.gt.f64 	%p317, %fd777, %fd520;
	and.pred  	%p318, %p316, %p317;
	or.pred  	%p23, %p318, %p314;
	and.pred  	%p24, %p316, %p311;
	not.pred 	%p320, %p23;
	or.pred  	%p321, %p320, %p24;
	not.pred 	%p322, %p321;
	@%p322 bra 	$L__BB0_51;
	sub.f64 	%fd778, %fd111, %fd7;
	sub.f64 	%fd779, %fd112, %fd8;
	sub.f64 	%fd780, %fd113, %fd9;
	sub.f64 	%fd781, %fd114, %fd7;
	sub.f64 	%fd782, %fd115, %fd8;
	sub.f64 	%fd783, %fd116, %fd9;
	mul.f64 	%fd784, %fd99, %fd779;
	mul.f64 	%fd785, %fd100, %fd780;
	mul.f64 	%fd786, %fd781, %fd785;
	fma.rn.f64 	%fd787, %fd784, %fd783, %fd786;
	mul.f64 	%fd788, %fd778, %fd101;
	fma.rn.f64 	%fd789, %fd782, %fd788, %fd787;
	mul.f64 	%fd790, %fd99, %fd780;
	mul.f64 	%fd791, %fd782, %fd790;
	sub.f64 	%fd792, %fd789, %fd791;
	mul.f64 	%fd793, %fd778, %fd100;
	mul.f64 	%fd794, %fd793, %fd783;
	sub.f64 	%fd795, %fd792, %fd794;
	mul.f64 	%fd796, %fd779, %fd101;
	mul.f64 	%fd797, %fd781, %fd796;
	sub.f64 	%fd798, %fd795, %fd797;
	setp.geu.f64 	%p323, %fd798, %fd18;
	setp.gt.f64 	%p324, %fd798, %fd520;
	and.pred  	%p325, %p323, %p324;
	or.pred  	%p25, %p325, %p23;
	and.pred  	%p26, %p323, %p24;
	not.pred 	%p327, %p25;
	or.pred  	%p328, %p327, %p26;
	not.pred 	%p329, %p328;
	@%p329 bra 	$L__BB0_51;
	sub.f64 	%fd799, %fd111, %fd10;
	sub.f64 	%fd800, %fd112, %fd11;
	sub.f64 	%fd801, %fd113, %fd12;
	sub.f64 	%fd802, %fd114, %fd10;
	sub.f64 	%fd803, %fd115, %fd11;
	sub.f64 	%fd804, %fd116, %fd12;
	mul.f64 	%fd805, %fd102, %fd800;
	mul.f64 	%fd806, %fd103, %fd801;
	mul.f64 	%fd807, %fd802, %fd806;
	fma.rn.f64 	%fd808, %fd805, %fd804, %fd807;
	mul.f64 	%fd809, %fd799, %fd104;
	fma.rn.f64 	%fd810, %fd803, %fd809, %fd808;
	mul.f64 	%fd811, %fd102, %fd801;
	mul.f64 	%fd812, %fd803, %fd811;
	sub.f64 	%fd813, %fd810, %fd812;
	mul.f64 	%fd814, %fd799, %fd103;
	mul.f64 	%fd815, %fd814, %fd804;
	sub.f64 	%fd816, %fd813, %fd815;
	mul.f64 	%fd817, %fd800, %fd104;
	mul.f64 	%fd818, %fd802, %fd817;
	sub.f64 	%fd819, %fd816, %fd818;
	setp.geu.f64 	%p330, %fd819, %fd18;
	setp.gt.f64 	%p331, %fd819, %fd520;
	and.pred  	%p332, %p330, %p331;
	or.pred  	%p27, %p332, %p25;
	and.pred  	%p28, %p330, %p26;
	not.pred 	%p29, %p27;
	or.pred  	%p334, %p29, %p28;
	not.pred 	%p335, %p334;
	@%p335 bra 	$L__BB0_51;
	sub.f64 	%fd123, %fd111, %fd31;
	sub.f64 	%fd124, %fd114, %fd31;
	sub.f64 	%fd125, %fd112, %fd33;
	sub.f64 	%fd126, %fd115, %fd33;
	mul.f64 	%fd820, %fd105, %fd125;
	mul.f64 	%fd821, %fd123, %fd106;
	sub.f64 	%fd127, %fd113, %fd35;
	sub.f64 	%fd128, %fd116, %fd35;
	mul.f64 	%fd129, %fd106, %fd127;
	mul.f64 	%fd822, %fd124, %fd129;
	fma.rn.f64 	%fd823, %fd820, %fd128, %fd822;
	mul.f64 	%fd130, %fd123, %fd107;
	fma.rn.f64 	%fd824, %fd126, %fd130, %fd823;
	mul.f64 	%fd131, %fd105, %fd127;
	mul.f64 	%fd825, %fd126, %fd131;
	sub.f64 	%fd826, %fd824, %fd825;
	mul.f64 	%fd827, %fd821, %fd128;
	sub.f64 	%fd828, %fd826, %fd827;
	mul.f64 	%fd132, %fd125, %fd107;
	mul.f64 	%fd829, %fd124, %fd132;
	sub.f64 	%fd830, %fd828, %fd829;
	setp.geu.f64 	%p336, %fd830, %fd18;
	setp.gt.f64 	%p338, %fd830, %fd520;
	and.pred  	%p339, %p336, %p338;
	sub.f64 	%fd133, %fd113, %fd37;
	sub.f64 	%fd134, %fd116, %fd37;
	mul.f64 	%fd135, %fd106, %fd133;
	mul.f64 	%fd831, %fd124, %fd135;
	fma.rn.f64 	%fd832, %fd820, %fd134, %fd831;
	mul.f64 	%fd136, %fd123, %fd108;
	fma.rn.f64 	%fd833, %fd126, %fd136, %fd832;
	mul.f64 	%fd137, %fd105, %fd133;
	mul.f64 	%fd834, %fd126, %fd137;
	sub.f64 	%fd835, %fd833, %fd834;
	mul.f64 	%fd836, %fd821, %fd134;
	sub.f64 	%fd837, %fd835, %fd836;
	mul.f64 	%fd138, %fd125, %fd108;
	mul.f64 	%fd838, %fd124, %fd138;
	sub.f64 	%fd839, %fd837, %fd838;
	setp.geu.f64 	%p341, %fd839, %fd18;
	setp.gt.f64 	%p342, %fd839, %fd520;
	and.pred  	%p343, %p341, %p342;
	or.pred  	%p30, %p343, %p339;
	and.pred  	%p31, %p341, %p336;
	not.pred 	%p344, %p30;
	or.pred  	%p345, %p31, %p344;
	not.pred 	%p346, %p345;
	@%p346 bra 	$L__BB0_51;
	sub.f64 	%fd139, %fd112, %fd39;
	sub.f64 	%fd140, %fd115, %fd39;
	mul.f64 	%fd141, %fd105, %fd139;
	mul.f64 	%fd142, %fd123, %fd109;
	mul.f64 	%fd143, %fd109, %fd127;
	mul.f64 	%fd840, %fd124, %fd143;
	fma.rn.f64 	%fd841, %fd141, %fd128, %fd840;
	fma.rn.f64 	%fd842, %fd140, %fd130, %fd841;
	mul.f64 	%fd843, %fd140, %fd131;
	sub.f64 	%fd844, %fd842, %fd843;
	mul.f64 	%fd845, %fd142, %fd128;
	sub.f64 	%fd846, %fd844, %fd845;
	mul.f64 	%fd144, %fd139, %fd107;
	mul.f64 	%fd847, %fd124, %fd144;
	sub.f64 	%fd848, %fd846, %fd847;
	setp.geu.f64 	%p347, %fd848, %fd18;
	setp.gt.f64 	%p348, %fd848, %fd520;
	and.pred  	%p349, %p347, %p348;
	or.pred  	%p32, %p349, %p30;
	and.pred  	%p33, %p347, %p31;
	not.pred 	%p350, %p32;
	or.pred  	%p351, %p33, %p350;
	not.pred 	%p352, %p351;
	@%p352 bra 	$L__BB0_51;
	mul.f64 	%fd145, %fd109, %fd133;
	mul.f64 	%fd849, %fd124, %fd145;
	fma.rn.f64 	%fd850, %fd141, %fd134, %fd849;
	fma.rn.f64 	%fd851, %fd140, %fd136, %fd850;
	mul.f64 	%fd852, %fd140, %fd137;
	sub.f64 	%fd853, %fd851, %fd852;
	mul.f64 	%fd854, %fd142, %fd134;
	sub.f64 	%fd855, %fd853, %fd854;
	mul.f64 	%fd146, %fd139, %fd108;
	mul.f64 	%fd856, %fd124, %fd146;
	sub.f64 	%fd857, %fd855, %fd856;
	setp.geu.f64 	%p353, %fd857, %fd18;
	setp.gt.f64 	%p354, %fd857, %fd520;
	and.pred  	%p355, %p353, %p354;
	or.pred  	%p34, %p355, %p32;
	and.pred  	%p35, %p353, %p33;
	not.pred 	%p356, %p34;
	or.pred  	%p357, %p35, %p356;
	not.pred 	%p358, %p357;
	@%p358 bra 	$L__BB0_51;
	sub.f64 	%fd147, %fd111, %fd41;
	sub.f64 	%fd148, %fd114, %fd41;
	mul.f64 	%fd149, %fd110, %fd125;
	mul.f64 	%fd150, %fd147, %fd106;
	mul.f64 	%fd858, %fd148, %fd129;
	fma.rn.f64 	%fd859, %fd149, %fd128, %fd858;
	mul.f64 	%fd151, %fd147, %fd107;
	fma.rn.f64 	%fd860, %fd126, %fd151, %fd859;
	mul.f64 	%fd152, %fd110, %fd127;
	mul.f64 	%fd861, %fd126, %fd152;
	sub.f64 	%fd862, %fd860, %fd861;
	mul.f64 	%fd863, %fd150, %fd128;
	sub.f64 	%fd864, %fd862, %fd863;
	mul.f64 	%fd865, %fd148, %fd132;
	sub.f64 	%fd866, %fd864, %fd865;
	setp.geu.f64 	%p359, %fd866, %fd18;
	setp.gt.f64 	%p360, %fd866, %fd520;
	and.pred  	%p361, %p359, %p360;
	or.pred  	%p36, %p361, %p34;
	and.pred  	%p37, %p359, %p35;
	not.pred 	%p362, %p36;
	or.pred  	%p363, %p37, %p362;
	not.pred 	%p364, %p363;
	@%p364 bra 	$L__BB0_51;
	mul.f64 	%fd867, %fd148, %fd135;
	fma.rn.f64 	%fd868, %fd149, %fd134, %fd867;
	mul.f64 	%fd153, %fd147, %fd108;
	fma.rn.f64 	%fd869, %fd126, %fd153, %fd868;
	mul.f64 	%fd154, %fd110, %fd133;
	mul.f64 	%fd870, %fd126, %fd154;
	sub.f64 	%fd871, %fd869, %fd870;
	mul.f64 	%fd872, %fd150, %fd134;
	sub.f64 	%fd873, %fd871, %fd872;
	mul.f64 	%fd874, %fd148, %fd138;
	sub.f64 	%fd875, %fd873, %fd874;
	setp.geu.f64 	%p365, %fd875, %fd18;
	setp.gt.f64 	%p366, %fd875, %fd520;
	and.pred  	%p367, %p365, %p366;
	or.pred  	%p38, %p367, %p36;
	and.pred  	%p39, %p365, %p37;
	not.pred 	%p368, %p38;
	or.pred  	%p369, %p39, %p368;
	not.pred 	%p370, %p369;
	@%p370 bra 	$L__BB0_51;
	mul.f64 	%fd155, %fd110, %fd139;
	mul.f64 	%fd156, %fd147, %fd109;
	mul.f64 	%fd876, %fd148, %fd143;
	fma.rn.f64 	%fd877, %fd155, %fd128, %fd876;
	fma.rn.f64 	%fd878, %fd140, %fd151, %fd877;
	mul.f64 	%fd879, %fd140, %fd152;
	sub.f64 	%fd880, %fd878, %fd879;
	mul.f64 	%fd881, %fd156, %fd128;
	sub.f64 	%fd882, %fd880, %fd881;
	mul.f64 	%fd883, %fd148, %fd144;
	sub.f64 	%fd884, %fd882, %fd883;
	setp.geu.f64 	%p371, %fd884, %fd18;
	setp.gt.f64 	%p372, %fd884, %fd520;
	and.pred  	%p373, %p371, %p372;
	or.pred  	%p40, %p373, %p38;
	and.pred  	%p41, %p371, %p39;
	not.pred 	%p374, %p40;
	or.pred  	%p375, %p41, %p374;
	not.pred 	%p376, %p375;
	@%p376 bra 	$L__BB0_51;
	mul.f64 	%fd885, %fd148, %fd145;
	fma.rn.f64 	%fd886, %fd155, %fd134, %fd885;
	fma.rn.f64 	%fd887, %fd140, %fd153, %fd886;
	mul.f64 	%fd888, %fd140, %fd154;
	sub.f64 	%fd889, %fd887, %fd888;
	mul.f64 	%fd890, %fd156, %fd134;
	sub.f64 	%fd891, %fd889, %fd890;
	mul.f64 	%fd892, %fd148, %fd146;
	sub.f64 	%fd893, %fd891, %fd892;
	setp.geu.f64 	%p377, %fd893, %fd18;
	setp.gt.f64 	%p378, %fd893, %fd520;
	and.pred  	%p379, %p377, %p378;
	or.pred  	%p42, %p379, %p40;
	and.pred  	%p43, %p377, %p41;
	not.pred 	%p380, %p43;
	or.pred  	%p381, %p27, %p380;
	and.pred  	%p382, %p42, %p381;
	not.pred 	%p383, %p382;
	or.pred  	%p384, %p28, %p43;
	and.pred  	%p385, %p383, %p384;
	not.pred 	%p386, %p385;
	@%p386 bra 	$L__BB0_51;
	and.pred  	%p388, %p28, %p29;
	not.pred 	%p389, %p42;
	and.pred  	%p390, %p43, %p389;
	or.pred  	%p391, %p388, %p390;
	mov.pred 	%p1090, 0;
	not.pred 	%p392, %p391;
	@%p392 bra 	$L__BB0_187;
$L__BB0_51:
	add.s32 	%r244, %r244, 1;
	setp.ne.s32 	%p393, %r244, 12;
	@%p393 bra 	$L__BB0_28;
	sub.f64 	%fd157, %fd7, %fd1;
	sub.f64 	%fd158, %fd8, %fd2;
	sub.f64 	%fd159, %fd9, %fd3;
	sub.f64 	%fd160, %fd7, %fd4;
	sub.f64 	%fd161, %fd8, %fd5;
	sub.f64 	%fd162, %fd9, %fd6;
	sub.f64 	%fd163, %fd7, %fd7;
	sub.f64 	%fd164, %fd8, %fd8;
	sub.f64 	%fd165, %fd9, %fd9;
	sub.f64 	%fd166, %fd7, %fd10;
	sub.f64 	%fd167, %fd8, %fd11;
	sub.f64 	%fd168, %fd9, %fd12;
	sub.f64 	%fd169, %fd7, %fd31;
	sub.f64 	%fd170, %fd8, %fd33;
	sub.f64 	%fd171, %fd9, %fd35;
	sub.f64 	%fd172, %fd9, %fd37;
	sub.f64 	%fd173, %fd8, %fd39;
	sub.f64 	%fd174, %fd7, %fd41;
	mov.b32 	%r251, 0;
$L__BB0_53:
	cvt.u16.u32 	%rs3, %r251;
	mul.lo.s16 	%rs22, %rs3, 171;
	shr.u16 	%rs21, %rs22, 9;
	mov.b32 	%r254, 0;
	setp.gt.s16 	%p394, %rs21, 1;
	@%p394 bra 	$L__BB0_56;
	setp.eq.s16 	%p396, %rs21, 0;
	mov.u32 	%r252, %r254;
	mov.u32 	%r253, %r254;
	@%p396 bra 	$L__BB0_59;
	mov.b32 	%r252, 1;
	mov.u32 	%r253, %r252;
	bra.uni 	$L__BB0_59;
$L__BB0_56:
	setp.eq.s16 	%p395, %rs21, 2;
	@%p395 bra 	$L__BB0_58;
	mov.b32 	%r253, 1;
	mov.u32 	%r252, %r254;
	mov.u32 	%r254, %r253;
	bra.uni 	$L__BB0_59;
$L__BB0_58:
	mov.b32 	%r252, 1;
	mov.u32 	%r253, %r254;
	mov.u32 	%r254, %r252;
$L__BB0_59:
	and.b16  	%rs24, %rs3, 255;
	mul.lo.s16 	%rs25, %rs24, 171;
	shr.u16 	%rs26, %rs25, 9;
	mul.lo.s16 	%rs27, %rs26, 3;
	sub.s16 	%rs28, %rs3, %rs27;
	and.b16  	%rs23, %rs28, 255;
	setp.eq.s16 	%p397, %rs23, 0;
	@%p397 bra 	$L__BB0_63;
	setp.eq.s16 	%p398, %rs23, 1;
	@%p398 bra 	$L__BB0_62;
	xor.b32  	%r257, %r254, 1;
	mov.u32 	%r255, %r252;
	mov.u32 	%r256, %r253;
	bra.uni 	$L__BB0_64;
$L__BB0_62:
	xor.b32  	%r256, %r253, 1;
	mov.u32 	%r255, %r252;
	mov.u32 	%r257, %r254;
	bra.uni 	$L__BB0_64;
$L__BB0_63:
	xor.b32  	%r255, %r252, 1;
	mov.u32 	%r256, %r253;
	mov.u32 	%r257, %r254;
$L__BB0_64:
	cvt.rn.f64.u32 	%fd895, %r252;
	shl.b32 	%r129, %r252, 1;
	add.s32 	%r130, %r129, -1;
	cvt.rn.f64.s32 	%fd896, %r130;
	fma.rn.f64 	%fd897, %fd521, %fd896, %fd895;
	fma.rn.f64 	%fd175, %fd519, %fd897, %fd13;
	cvt.rn.f64.u32 	%fd898, %r253;
	shl.b32 	%r131, %r253, 1;
	add.s32 	%r132, %r131, -1;
	cvt.rn.f64.s32 	%fd899, %r132;
	fma.rn.f64 	%fd900, %fd521, %fd899, %fd898;
	fma.rn.f64 	%fd176, %fd519, %fd900, %fd14;
	cvt.rn.f64.u32 	%fd901, %r254;
	shl.b32 	%r133, %r254, 1;
	add.s32 	%r134, %r133, -1;
	cvt.rn.f64.s32 	%fd902, %r134;
	fma.rn.f64 	%fd903, %fd521, %fd902, %fd901;
	fma.rn.f64 	%fd177, %fd519, %fd903, %fd15;
	cvt.rn.f64.u32 	%fd904, %r255;
	shl.b32 	%r135, %r255, 1;
	add.s32 	%r136, %r135, -1;
	cvt.rn.f64.s32 	%fd905, %r136;
	fma.rn.f64 	%fd906, %fd521, %fd905, %fd904;
	fma.rn.f64 	%fd178, %fd519, %fd906, %fd13;
	cvt.rn.f64.u32 	%fd907, %r256;
	shl.b32 	%r137, %r256, 1;
	add.s32 	%r138, %r137, -1;
	cvt.rn.f64.s32 	%fd908, %r138;
	fma.rn.f64 	%fd909, %fd521, %fd908, %fd907;
	fma.rn.f64 	%fd179, %fd519, %fd909, %fd14;
	cvt.rn.f64.u32 	%fd910, %r257;
	shl.b32 	%r139, %r257, 1;
	add.s32 	%r140, %r139, -1;
	cvt.rn.f64.s32 	%fd911, %r140;
	fma.rn.f64 	%fd912, %fd521, %fd911, %fd910;
	fma.rn.f64 	%fd180, %fd519, %fd912, %fd15;
	sub.f64 	%fd181, %fd175, %fd7;
	sub.f64 	%fd182, %fd176, %fd8;
	sub.f64 	%fd183, %fd177, %fd9;
	sub.f64 	%fd184, %fd178, %fd7;
	sub.f64 	%fd185, %fd179, %fd8;
	sub.f64 	%fd186, %fd180, %fd9;
	mul.f64 	%fd913, %fd182, %fd186;
	mul.f64 	%fd914, %fd183, %fd185;
	sub.f64 	%fd915, %fd913, %fd914;
	mul.f64 	%fd916, %fd183, %fd184;
	mul.f64 	%fd917, %fd181, %fd186;
	sub.f64 	%fd918, %fd916, %fd917;
	mul.f64 	%fd919, %fd181, %fd185;
	mul.f64 	%fd920, %fd182, %fd184;
	sub.f64 	%fd921, %fd919, %fd920;
	mul.f64 	%fd922, %fd918, %fd918;
	fma.rn.f64 	%fd923, %fd915, %fd915, %fd922;
	fma.rn.f64 	%fd924, %fd921, %fd921, %fd923;
	sqrt.rn.f64 	%fd925, %fd924;
	setp.geu.f64 	%p399, %fd925, %fd17;
	setp.leu.f64 	%p400, %fd925, %fd16;
	and.pred  	%p401, %p399, %p400;
	@%p401 bra 	$L__BB0_76;
	sub.f64 	%fd926, %fd175, %fd1;
	sub.f64 	%fd927, %fd176, %fd2;
	sub.f64 	%fd928, %fd177, %fd3;
	sub.f64 	%fd929, %fd178, %fd1;
	sub.f64 	%fd930, %fd179, %fd2;
	sub.f64 	%fd931, %fd180, %fd3;
	mul.f64 	%fd932, %fd157, %fd927;
	mul.f64 	%fd933, %fd158, %fd928;
	mul.f64 	%fd934, %fd929, %fd933;
	fma.rn.f64 	%fd935, %fd932, %fd931, %fd934;
	mul.f64 	%fd936, %fd926, %fd159;
	fma.rn.f64 	%fd937, %fd930, %fd936, %fd935;
	mul.f64 	%fd938, %fd157, %fd928;
	mul.f64 	%fd939, %fd930, %fd938;
	sub.f64 	%fd940, %fd937, %fd939;
	mul.f64 	%fd941, %fd926, %fd158;
	mul.f64 	%fd942, %fd941, %fd931;
	sub.f64 	%fd943, %fd940, %fd942;
	mul.f64 	%fd944, %fd927, %fd159;
	mul.f64 	%fd945, %fd929, %fd944;
	sub.f64 	%fd946, %fd943, %fd945;
	setp.geu.f64 	%p402, %fd946, %fd18;
	setp.gt.f64 	%p404, %fd946, %fd520;
	and.pred  	%p405, %p402, %p404;
	sub.f64 	%fd947, %fd175, %fd4;
	sub.f64 	%fd948, %fd176, %fd5;
	sub.f64 	%fd949, %fd177, %fd6;
	sub.f64 	%fd950, %fd178, %fd4;
	sub.f64 	%fd951, %fd179, %fd5;
	sub.f64 	%fd952, %fd180, %fd6;
	mul.f64 	%fd953, %fd160, %fd948;
	mul.f64 	%fd954, %fd161, %fd949;
	mul.f64 	%fd955, %fd950, %fd954;
	fma.rn.f64 	%fd956, %fd953, %fd952, %fd955;
	mul.f64 	%fd957, %fd947, %fd162;
	fma.rn.f64 	%fd958, %fd951, %fd957, %fd956;
	mul.f64 	%fd959, %fd160, %fd949;
	mul.f64 	%fd960, %fd951, %fd959;
	sub.f64 	%fd961, %fd958, %fd960;
	mul.f64 	%fd962, %fd947, %fd161;
	mul.f64 	%fd963, %fd962, %fd952;
	sub.f64 	%fd964, %fd961, %fd963;
	mul.f64 	%fd965, %fd948, %fd162;
	mul.f64 	%fd966, %fd950, %fd965;
	sub.f64 	%fd967, %fd964, %fd966;
	setp.geu.f64 	%p407, %fd967, %fd18;
	setp.gt.f64 	%p408, %fd967, %fd520;
	and.pred  	%p409, %p407, %p408;
	or.pred  	%p44, %p409, %p405;
	and.pred  	%p45, %p407, %p402;
	not.pred 	%p411, %p44;
	or.pred  	%p412, %p411, %p45;
	not.pred 	%p413, %p412;
	@%p413 bra 	$L__BB0_76;
	mul.f64 	%fd968, %fd163, %fd182;
	mul.f64 	%fd969, %fd164, %fd183;
	mul.f64 	%fd970, %fd184, %fd969;
	fma.rn.f64 	%fd971, %fd968, %fd186, %fd970;
	mul.f64 	%fd972, %fd181, %fd165;
	fma.rn.f64 	%fd973, %fd185, %fd972, %fd971;
	mul.f64 	%fd974, %fd163, %fd183;
	mul.f64 	%fd975, %fd185, %fd974;
	sub.f64 	%fd976, %fd973, %fd975;
	mul.f64 	%fd977, %fd181, %fd164;
	mul.f64 	%fd978, %fd977, %fd186;
	sub.f64 	%fd979, %fd976, %fd978;
	mul.f64 	%fd980, %fd182, %fd165;
	mul.f64 	%fd981, %fd184, %fd980;
	sub.f64 	%fd982, %fd979, %fd981;
	setp.geu.f64 	%p414, %fd982, %fd18;
	setp.gt.f64 	%p415, %fd982, %fd520;
	and.pred  	%p416, %p414, %p415;
	or.pred  	%p46, %p416, %p44;
	and.pred  	%p47, %p414, %p45;
	not.pred 	%p418, %p46;
	or.pred  	%p419, %p418, %p47;
	not.pred 	%p420, %p419;
	@%p420 bra 	$L__BB0_76;
	sub.f64 	%fd983, %fd175, %fd10;
	sub.f64 	%fd984, %fd176, %fd11;
	sub.f64 	%fd985, %fd177, %fd12;
	sub.f64 	%fd986, %fd178, %fd10;
	sub.f64 	%fd987, %fd179, %fd11;
	sub.f64 	%fd988, %fd180, %fd12;
	mul.f64 	%fd989, %fd166, %fd984;
	mul.f64 	%fd990, %fd167, %fd985;
	mul.f64 	%fd991, %fd986, %fd990;
	fma.rn.f64 	%fd992, %fd989, %fd988, %fd991;
	mul.f64 	%fd993, %fd983, %fd168;
	fma.rn.f64 	%fd994, %fd987, %fd993, %fd992;
	mul.f64 	%fd995, %fd166, %fd985;
	mul.f64 	%fd996, %fd987, %fd995;
	sub.f64 	%fd997, %fd994, %fd996;
	mul.f64 	%fd998, %fd983, %fd167;
	mul.f64 	%fd999, %fd998, %fd988;
	sub.f64 	%fd1000, %fd997, %fd999;
	mul.f64 	%fd1001, %fd984, %fd168;
	mul.f64 	%fd1002, %fd986, %fd1001;
	sub.f64 	%fd1003, %fd1000, %fd1002;
	setp.geu.f64 	%p421, %fd1003, %fd18;
	setp.gt.f64 	%p422, %fd1003, %fd520;
	and.pred  	%p423, %p421, %p422;
	or.pred  	%p48, %p423, %p46;
	and.pred  	%p49, %p421, %p47;
	not.pred 	%p50, %p48;
	or.pred  	%p425, %p50, %p49;
	not.pred 	%p426, %p425;
	@%p426 bra 	$L__BB0_76;
	sub.f64 	%fd187, %fd175, %fd31;
	sub.f64 	%fd188, %fd178, %fd31;
	sub.f64 	%fd189, %fd176, %fd33;
	sub.f64 	%fd190, %fd179, %fd33;
	mul.f64 	%fd1004, %fd169, %fd189;
	mul.f64 	%fd1005, %fd187, %fd170;
	sub.f64 	%fd191, %fd177, %fd35;
	sub.f64 	%fd192, %fd180, %fd35;
	mul.f64 	%fd193, %fd170, %fd191;
	mul.f64 	%fd1006, %fd188, %fd193;
	fma.rn.f64 	%fd1007, %fd1004, %fd192, %fd1006;
	mul.f64 	%fd194, %fd187, %fd171;
	fma.rn.f64 	%fd1008, %fd190, %fd194, %fd1007;
	mul.f64 	%fd195, %fd169, %fd191;
	mul.f64 	%fd1009, %fd190, %fd195;
	sub.f64 	%fd1010, %fd1008, %fd1009;
	mul.f64 	%fd1011, %fd1005, %fd192;
	sub.f64 	%fd1012, %fd1010, %fd1011;
	mul.f64 	%fd196, %fd189, %fd171;
	mul.f64 	%fd1013, %fd188, %fd196;
	sub.f64 	%fd1014, %fd1012, %fd1013;
	setp.geu.f64 	%p427, %fd1014, %fd18;
	setp.gt.f64 	%p429, %fd1014, %fd520;
	and.pred  	%p430, %p427, %p429;
	sub.f64 	%fd197, %fd177, %fd37;
	sub.f64 	%fd198, %fd180, %fd37;
	mul.f64 	%fd199, %fd170, %fd197;
	mul.f64 	%fd1015, %fd188, %fd199;
	fma.rn.f64 	%fd1016, %fd1004, %fd198, %fd1015;
	mul.f64 	%fd200, %fd187, %fd172;
	fma.rn.f64 	%fd1017, %fd190, %fd200, %fd1016;
	mul.f64 	%fd201, %fd169, %fd197;
	mul.f64 	%fd1018, %fd190, %fd201;
	sub.f64 	%fd1019, %fd1017, %fd1018;
	mul.f64 	%fd1020, %fd1005, %fd198;
	sub.f64 	%fd1021, %fd1019, %fd1020;
	mul.f64 	%fd202, %fd189, %fd172;
	mul.f64 	%fd1022, %fd188, %fd202;
	sub.f64 	%fd1023, %fd1021, %fd1022;
	setp.geu.f64 	%p432, %fd1023, %fd18;
	setp.gt.f64 	%p433, %fd1023, %fd520;
	and.pred  	%p434, %p432, %p433;
	or.pred  	%p51, %p434, %p430;
	and.pred  	%p52, %p432, %p427;
	not.pred 	%p435, %p51;
	or.pred  	%p436, %p52, %p435;
	not.pred 	%p437, %p436;
	@%p437 bra 	$L__BB0_76;
	sub.f64 	%fd203, %fd176, %fd39;
	sub.f64 	%fd204, %fd179, %fd39;
	mul.f64 	%fd205, %fd169, %fd203;
	mul.f64 	%fd206, %fd187, %fd173;
	mul.f64 	%fd207, %fd173, %fd191;
	mul.f64 	%fd1024, %fd188, %fd207;
	fma.rn.f64 	%fd1025, %fd205, %fd192, %fd1024;
	fma.rn.f64 	%fd1026, %fd204, %fd194, %fd1025;
	mul.f64 	%fd1027, %fd204, %fd195;
	sub.f64 	%fd1028, %fd1026, %fd1027;
	mul.f64 	%fd1029, %fd206, %fd192;
	sub.f64 	%fd1030, %fd1028, %fd1029;
	mul.f64 	%fd208, %fd203, %fd171;
	mul.f64 	%fd1031, %fd188, %fd208;
	sub.f64 	%fd1032, %fd1030, %fd1031;
	setp.geu.f64 	%p438, %fd1032, %fd18;
	setp.gt.f64 	%p439, %fd1032, %fd520;
	and.pred  	%p440, %p438, %p439;
	or.pred  	%p53, %p440, %p51;
	and.pred  	%p54, %p438, %p52;
	not.pred 	%p441, %p53;
	or.pred  	%p442, %p54, %p441;
	not.pred 	%p443, %p442;
	@%p443 bra 	$L__BB0_76;
	mul.f64 	%fd209, %fd173, %fd197;
	mul.f64 	%fd1033, %fd188, %fd209;
	fma.rn.f64 	%fd1034, %fd205, %fd198, %fd1033;
	fma.rn.f64 	%fd1035, %fd204, %fd200, %fd1034;
	mul.f64 	%fd1036, %fd204, %fd201;
	sub.f64 	%fd1037, %fd1035, %fd1036;
	mul.f64 	%fd1038, %fd206, %fd198;
	sub.f64 	%fd1039, %fd1037, %fd1038;
	mul.f64 	%fd210, %fd203, %fd172;
	mul.f64 	%fd1040, %fd188, %fd210;
	sub.f64 	%fd1041, %fd1039, %fd1040;
	setp.geu.f64 	%p444, %fd1041, %fd18;
	setp.gt.f64 	%p445, %fd1041, %fd520;
	and.pred  	%p446, %p444, %p445;
	or.pred  	%p55, %p446, %p53;
	and.pred  	%p56, %p444, %p54;
	not.pred 	%p447, %p55;
	or.pred  	%p448, %p56, %p447;
	not.pred 	%p449, %p448;
	@%p449 bra 	$L__BB0_76;
	sub.f64 	%fd211, %fd175, %fd41;
	sub.f64 	%fd212, %fd178, %fd41;
	mul.f64 	%fd213, %fd174, %fd189;
	mul.f64 	%fd214, %fd211, %fd170;
	mul.f64 	%fd1042, %fd212, %fd193;
	fma.rn.f64 	%fd1043, %fd213, %fd192, %fd1042;
	mul.f64 	%fd215, %fd211, %fd171;
	fma.rn.f64 	%fd1044, %fd190, %fd215, %fd1043;
	mul.f64 	%fd216, %fd174, %fd191;
	mul.f64 	%fd1045, %fd190, %fd216;
	sub.f64 	%fd1046, %fd1044, %fd1045;
	mul.f64 	%fd1047, %fd214, %fd192;
	sub.f64 	%fd1048, %fd1046, %fd1047;
	mul.f64 	%fd1049, %fd212, %fd196;
	sub.f64 	%fd1050, %fd1048, %fd1049;
	setp.geu.f64 	%p450, %fd1050, %fd18;
	setp.gt.f64 	%p451, %fd1050, %fd520;
	and.pred  	%p452, %p450, %p451;
	or.pred  	%p57, %p452, %p55;
	and.pred  	%p58, %p450, %p56;
	not.pred 	%p453, %p57;
	or.pred  	%p454, %p58, %p453;
	not.pred 	%p455, %p454;
	@%p455 bra 	$L__BB0_76;
	mul.f64 	%fd1051, %fd212, %fd199;
	fma.rn.f64 	%fd1052, %fd213, %fd198, %fd1051;
	mul.f64 	%fd217, %fd211, %fd172;
	fma.rn.f64 	%fd1053, %fd190, %fd217, %fd1052;
	mul.f64 	%fd218, %fd174, %fd197;
	mul.f64 	%fd1054, %fd190, %fd218;
	sub.f64 	%fd1055, %fd1053, %fd1054;
	mul.f64 	%fd1056, %fd214, %fd198;
	sub.f64 	%fd1057, %fd1055, %fd1056;
	mul.f64 	%fd1058, %fd212, %fd202;
	sub.f64 	%fd1059, %fd1057, %fd1058;
	setp.geu.f64 	%p456, %fd1059, %fd18;
	setp.gt.f64 	%p457, %fd1059, %fd520;
	and.pred  	%p458, %p456, %p457;
	or.pred  	%p59, %p458, %p57;
	and.pred  	%p60, %p456, %p58;
	not.pred 	%p459, %p59;
	or.pred  	%p460, %p60, %p459;
	not.pred 	%p461, %p460;
	@%p461 bra 	$L__BB0_76;
	mul.f64 	%fd219, %fd174, %fd203;
	mul.f64 	%fd220, %fd211, %fd173;
	mul.f64 	%fd1060, %fd212, %fd207;
	fma.rn.f64 	%fd1061, %fd219, %fd192, %fd1060;
	fma.rn.f64 	%fd1062, %fd204, %fd215, %fd1061;
	mul.f64 	%fd1063, %fd204, %fd216;
	sub.f64 	%fd1064, %fd1062, %fd1063;
	mul.f64 	%fd1065, %fd220, %fd192;
	sub.f64 	%fd1066, %fd1064, %fd1065;
	mul.f64 	%fd1067, %fd212, %fd208;
	sub.f64 	%fd1068, %fd1066, %fd1067;
	setp.geu.f64 	%p462, %fd1068, %fd18;
	setp.gt.f64 	%p463, %fd1068, %fd520;
	and.pred  	%p464, %p462, %p463;
	or.pred  	%p61, %p464, %p59;
	and.pred  	%p62, %p462, %p60;
	not.pred 	%p465, %p61;
	or.pred  	%p466, %p62, %p465;
	not.pred 	%p467, %p466;
	@%p467 bra 	$L__BB0_76;
	mul.f64 	%fd1069, %fd212, %fd209;
	fma.rn.f64 	%fd1070, %fd219, %fd198, %fd1069;
	fma.rn.f64 	%fd1071, %fd204, %fd217, %fd1070;
	mul.f64 	%fd1072, %fd204, %fd218;
	sub.f64 	%fd1073, %fd1071, %fd1072;
	mul.f64 	%fd1074, %fd220, %fd198;
	sub.f64 	%fd1075, %fd1073, %fd1074;
	mul.f64 	%fd1076, %fd212, %fd210;
	sub.f64 	%fd1077, %fd1075, %fd1076;
	setp.geu.f64 	%p468, %fd1077, %fd18;
	setp.gt.f64 	%p469, %fd1077, %fd520;
	and.pred  	%p470, %p468, %p469;
	or.pred  	%p63, %p470, %p61;
	and.pred  	%p64, %p468, %p62;
	not.pred 	%p471, %p64;
	or.pred  	%p472, %p48, %p471;
	and.pred  	%p473, %p63, %p472;
	not.pred 	%p474, %p473;
	or.pred  	%p475, %p49, %p64;
	and.pred  	%p476, %p474, %p475;
	not.pred 	%p477, %p476;
	@%p477 bra 	$L__BB0_76;
	and.pred  	%p479, %p49, %p50;
	not.pred 	%p480, %p63;
	and.pred  	%p481, %p64, %p480;
	or.pred  	%p482, %p479, %p481;
	mov.pred 	%p1090, 0;
	not.pred 	%p483, %p482;
	@%p483 bra 	$L__BB0_187;
$L__BB0_76:
	add.s32 	%r251, %r251, 1;
	setp.ne.s32 	%p484, %r251, 12;
	@%p484 bra 	$L__BB0_53;
	sub.f64 	%fd221, %fd10, %fd1;
	sub.f64 	%fd222, %fd11, %fd2;
	sub.f64 	%fd223, %fd12, %fd3;
	sub.f64 	%fd224, %fd10, %fd4;
	sub.f64 	%fd225, %fd11, %fd5;
	sub.f64 	%fd226, %fd12, %fd6;
	sub.f64 	%fd227, %fd10, %fd7;
	sub.f64 	%fd228, %fd11, %fd8;
	sub.f64 	%fd229, %fd12, %fd9;
	sub.f64 	%fd230, %fd10, %fd10;
	sub.f64 	%fd231, %fd11, %fd11;
	sub.f64 	%fd232, %fd12, %fd12;
	sub.f64 	%fd233, %fd10, %fd31;
	sub.f64 	%fd234, %fd11, %fd33;
	sub.f64 	%fd235, %fd12, %fd35;
	sub.f64 	%fd236, %fd12, %fd37;
	sub.f64 	%fd237, %fd11, %fd39;
	sub.f64 	%fd238, %fd10, %fd41;
	mov.b32 	%r258, 0;
$L__BB0_78:
	cvt.u16.u32 	%rs4, %r258;
	mul.lo.s16 	%rs30, %rs4, 171;
	shr.u16 	%rs29, %rs30, 9;
	mov.b32 	%r261, 0;
	setp.gt.s16 	%p485, %rs29, 1;
	@%p485 bra 	$L__BB0_81;
	setp.eq.s16 	%p487, %rs29, 0;
	mov.u32 	%r259, %r261;
	mov.u32 	%r260, %r261;
	@%p487 bra 	$L__BB0_84;
	mov.b32 	%r259, 1;
	mov.u32 	%r260, %r259;
	bra.uni 	$L__BB0_84;
$L__BB0_81:
	setp.eq.s16 	%p486, %rs29, 2;
	@%p486 bra 	$L__BB0_83;
	mov.b32 	%r260, 1;
	mov.u32 	%r259, %r261;
	mov.u32 	%r261, %r260;
	bra.uni 	$L__BB0_84;
$L__BB0_83:
	mov.b32 	%r259, 1;
	mov.u32 	%r260, %r261;
	mov.u32 	%r261, %r259;
$L__BB0_84:
	and.b16  	%rs32, %rs4, 255;
	mul.lo.s16 	%rs33, %rs32, 171;
	shr.u16 	%rs34, %rs33, 9;
	mul.lo.s16 	%rs35, %rs34, 3;
	sub.s16 	%rs36, %rs4, %rs35;
	and.b16  	%rs31, %rs36, 255;
	setp.eq.s16 	%p488, %rs31, 0;
	@%p488 bra 	$L__BB0_88;
	setp.eq.s16 	%p489, %rs31, 1;
	@%p489 bra 	$L__BB0_87;
	xor.b32  	%r264, %r261, 1;
	mov.u32 	%r262, %r259;
	mov.u32 	%r263, %r260;
	bra.uni 	$L__BB0_89;
$L__BB0_87:
	xor.b32  	%r263, %r260, 1;
	mov.u32 	%r262, %r259;
	mov.u32 	%r264, %r261;
	bra.uni 	$L__BB0_89;
$L__BB0_88:
	xor.b32  	%r262, %r259, 1;
	mov.u32 	%r263, %r260;
	mov.u32 	%r264, %r261;
$L__BB0_89:
	cvt.rn.f64.u32 	%fd1079, %r259;
	shl.b32 	%r149, %r259, 1;
	add.s32 	%r150, %r149, -1;
	cvt.rn.f64.s32 	%fd1080, %r150;
	fma.rn.f64 	%fd1081, %fd521, %fd1080, %fd1079;
	fma.rn.f64 	%fd239, %fd519, %fd1081, %fd13;
	cvt.rn.f64.u32 	%fd1082, %r260;
	shl.b32 	%r151, %r260, 1;
	add.s32 	%r152, %r151, -1;
	cvt.rn.f64.s32 	%fd1083, %r152;
	fma.rn.f64 	%fd1084, %fd521, %fd1083, %fd1082;
	fma.rn.f64 	%fd240, %fd519, %fd1084, %fd14;
	cvt.rn.f64.u32 	%fd1085, %r261;
	shl.b32 	%r153, %r261, 1;
	add.s32 	%r154, %r153, -1;
	cvt.rn.f64.s32 	%fd1086, %r154;
	fma.rn.f64 	%fd1087, %fd521, %fd1086, %fd1085;
	fma.rn.f64 	%fd241, %fd519, %fd1087, %fd15;
	cvt.rn.f64.u32 	%fd1088, %r262;
	shl.b32 	%r155, %r262, 1;
	add.s32 	%r156, %r155, -1;
	cvt.rn.f64.s32 	%fd1089, %r156;
	fma.rn.f64 	%fd1090, %fd521, %fd1089, %fd1088;
	fma.rn.f64 	%fd242, %fd519, %fd1090, %fd13;
	cvt.rn.f64.u32 	%fd1091, %r263;
	shl.b32 	%r157, %r263, 1;
	add.s32 	%r158, %r157, -1;
	cvt.rn.f64.s32 	%fd1092, %r158;
	fma.rn.f64 	%fd1093, %fd521, %fd1092, %fd1091;
	fma.rn.f64 	%fd243, %fd519, %fd1093, %fd14;
	cvt.rn.f64.u32 	%fd1094, %r264;
	shl.b32 	%r159, %r264, 1;
	add.s32 	%r160, %r159, -1;
	cvt.rn.f64.s32 	%fd1095, %r160;
	fma.rn.f64 	%fd1096, %fd521, %fd1095, %fd1094;
	fma.rn.f64 	%fd244, %fd519, %fd1096, %fd15;
	sub.f64 	%fd245, %fd239, %fd10;
	sub.f64 	%fd246, %fd240, %fd11;
	sub.f64 	%fd247, %fd241, %fd12;
	sub.f64 	%fd248, %fd242, %fd10;
	sub.f64 	%fd249, %fd243, %fd11;
	sub.f64 	%fd250, %fd244, %fd12;
	mul.f64 	%fd1097, %fd246, %fd250;
	mul.f64 	%fd1098, %fd247, %fd249;
	sub.f64 	%fd1099, %fd1097, %fd1098;
	mul.f64 	%fd1100, %fd247, %fd248;
	mul.f64 	%fd1101, %fd245, %fd250;
	sub.f64 	%fd1102, %fd1100, %fd1101;
	mul.f64 	%fd1103, %fd245, %fd249;
	mul.f64 	%fd1104, %fd246, %fd248;
	sub.f64 	%fd1105, %fd1103, %fd1104;
	mul.f64 	%fd1106, %fd1102, %fd1102;
	fma.rn.f64 	%fd1107, %fd1099, %fd1099, %fd1106;
	fma.rn.f64 	%fd1108, %fd1105, %fd1105, %fd1107;
	sqrt.rn.f64 	%fd1109, %fd1108;
	setp.geu.f64 	%p490, %fd1109, %fd17;
	setp.leu.f64 	%p491, %fd1109, %fd16;
	and.pred  	%p492, %p490, %p491;
	@%p492 bra 	$L__BB0_101;
	sub.f64 	%fd1110, %fd239, %fd1;
	sub.f64 	%fd1111, %fd240, %fd2;
	sub.f64 	%fd1112, %fd241, %fd3;
	sub.f64 	%fd1113, %fd242, %fd1;
	sub.f64 	%fd1114, %fd243, %fd2;
	sub.f64 	%fd1115, %fd244, %fd3;
	mul.f64 	%fd1116, %fd221, %fd1111;
	mul.f64 	%fd1117, %fd222, %fd1112;
	mul.f64 	%fd1118, %fd1113, %fd1117;
	fma.rn.f64 	%fd1119, %fd1116, %fd1115, %fd1118;
	mul.f64 	%fd1120, %fd1110, %fd223;
	fma.rn.f64 	%fd1121, %fd1114, %fd1120, %fd1119;
	mul.f64 	%fd1122, %fd221, %fd1112;
	mul.f64 	%fd1123, %fd1114, %fd1122;
	sub.f64 	%fd1124, %fd1121, %fd1123;
	mul.f64 	%fd1125, %fd1110, %fd222;
	mul.f64 	%fd1126, %fd1125, %fd1115;
	sub.f64 	%fd1127, %fd1124, %fd1126;
	mul.f64 	%fd1128, %fd1111, %fd223;
	mul.f64 	%fd1129, %fd1113, %fd1128;
	sub.f64 	%fd1130, %fd1127, %fd1129;
	setp.geu.f64 	%p493, %fd1130, %fd18;
	setp.gt.f64 	%p495, %fd1130, %fd520;
	and.pred  	%p496, %p493, %p495;
	sub.f64 	%fd1131, %fd239, %fd4;
	sub.f64 	%fd1132, %fd240, %fd5;
	sub.f64 	%fd1133, %fd241, %fd6;
	sub.f64 	%fd1134, %fd242, %fd4;
	sub.f64 	%fd1135, %fd243, %fd5;
	sub.f64 	%fd1136, %fd244, %fd6;
	mul.f64 	%fd1137, %fd224, %fd1132;
	mul.f64 	%fd1138, %fd225, %fd1133;
	mul.f64 	%fd1139, %fd1134, %fd1138;
	fma.rn.f64 	%fd1140, %fd1137, %fd1136, %fd1139;
	mul.f64 	%fd1141, %fd1131, %fd226;
	fma.rn.f64 	%fd1142, %fd1135, %fd1141, %fd1140;
	mul.f64 	%fd1143, %fd224, %fd1133;
	mul.f64 	%fd1144, %fd1135, %fd1143;
	sub.f64 	%fd1145, %fd1142, %fd1144;
	mul.f64 	%fd1146, %fd1131, %fd225;
	mul.f64 	%fd1147, %fd1146, %fd1136;
	sub.f64 	%fd1148, %fd1145, %fd1147;
	mul.f64 	%fd1149, %fd1132, %fd226;
	mul.f64 	%fd1150, %fd1134, %fd1149;
	sub.f64 	%fd1151, %fd1148, %fd1150;
	setp.geu.f64 	%p498, %fd1151, %fd18;
	setp.gt.f64 	%p499, %fd1151, %fd520;
	and.pred  	%p500, %p498, %p499;
	or.pred  	%p65, %p500, %p496;
	and.pred  	%p66, %p498, %p493;
	not.pred 	%p502, %p65;
	or.pred  	%p503, %p502, %p66;
	not.pred 	%p504, %p503;
	@%p504 bra 	$L__BB0_101;
	sub.f64 	%fd1152, %fd239, %fd7;
	sub.f64 	%fd1153, %fd240, %fd8;
	sub.f64 	%fd1154, %fd241, %fd9;
	sub.f64 	%fd1155, %fd242, %fd7;
	sub.f64 	%fd1156, %fd243, %fd8;
	sub.f64 	%fd1157, %fd244, %fd9;
	mul.f64 	%fd1158, %fd227, %fd1153;
	mul.f64 	%fd1159, %fd228, %fd1154;
	mul.f64 	%fd1160, %fd1155, %fd1159;
	fma.rn.f64 	%fd1161, %fd1158, %fd1157, %fd1160;
	mul.f64 	%fd1162, %fd1152, %fd229;
	fma.rn.f64 	%fd1163, %fd1156, %fd1162, %fd1161;
	mul.f64 	%fd1164, %fd227, %fd1154;
	mul.f64 	%fd1165, %fd1156, %fd1164;
	sub.f64 	%fd1166, %fd1163, %fd1165;
	mul.f64 	%fd1167, %fd1152, %fd228;
	mul.f64 	%fd1168, %fd1167, %fd1157;
	sub.f64 	%fd1169, %fd1166, %fd1168;
	mul.f64 	%fd1170, %fd1153, %fd229;
	mul.f64 	%fd1171, %fd1155, %fd1170;
	sub.f64 	%fd1172, %fd1169, %fd1171;
	setp.geu.f64 	%p505, %fd1172, %fd18;
	setp.gt.f64 	%p506, %fd1172, %fd520;
	and.pred  	%p507, %p505, %p506;
	or.pred  	%p67, %p507, %p65;
	and.pred  	%p68, %p505, %p66;
	not.pred 	%p509, %p67;
	or.pred  	%p510, %p509, %p68;
	not.pred 	%p511, %p510;
	@%p511 bra 	$L__BB0_101;
	mul.f64 	%fd1173, %fd230, %fd246;
	mul.f64 	%fd1174, %fd231, %fd247;
	mul.f64 	%fd1175, %fd248, %fd1174;
	fma.rn.f64 	%fd1176, %fd1173, %fd250, %fd1175;
	mul.f64 	%fd1177, %fd245, %fd232;
	fma.rn.f64 	%fd1178, %fd249, %fd1177, %fd1176;
	mul.f64 	%fd1179, %fd230, %fd247;
	mul.f64 	%fd1180, %fd249, %fd1179;
	sub.f64 	%fd1181, %fd1178, %fd1180;
	mul.f64 	%fd1182, %fd245, %fd231;
	mul.f64 	%fd1183, %fd1182, %fd250;
	sub.f64 	%fd1184, %fd1181, %fd1183;
	mul.f64 	%fd1185, %fd246, %fd232;
	mul.f64 	%fd1186, %fd248, %fd1185;
	sub.f64 	%fd1187, %fd1184, %fd1186;
	setp.geu.f64 	%p512, %fd1187, %fd18;
	setp.gt.f64 	%p513, %fd1187, %fd520;
	and.pred  	%p514, %p512, %p513;
	or.pred  	%p69, %p514, %p67;
	and.pred  	%p70, %p512, %p68;
	not.pred 	%p71, %p69;
	or.pred  	%p516, %p71, %p70;
	not.pred 	%p517, %p516;
	@%p517 bra 	$L__BB0_101;
	sub.f64 	%fd251, %fd239, %fd31;
	sub.f64 	%fd252, %fd242, %fd31;
	sub.f64 	%fd253, %fd240, %fd33;
	sub.f64 	%fd254, %fd243, %fd33;
	mul.f64 	%fd1188, %fd233, %fd253;
	mul.f64 	%fd1189, %fd251, %fd234;
	sub.f64 	%fd255, %fd241, %fd35;
	sub.f64 	%fd256, %fd244, %fd35;
	mul.f64 	%fd257, %fd234, %fd255;
	mul.f64 	%fd1190, %fd252, %fd257;
	fma.rn.f64 	%fd1191, %fd1188, %fd256, %fd1190;
	mul.f64 	%fd258, %fd251, %fd235;
	fma.rn.f64 	%fd1192, %fd254, %fd258, %fd1191;
	mul.f64 	%fd259, %fd233, %fd255;
	mul.f64 	%fd1193, %fd254, %fd259;
	sub.f64 	%fd1194, %fd1192, %fd1193;
	mul.f64 	%fd1195, %fd1189, %fd256;
	sub.f64 	%fd1196, %fd1194, %fd1195;
	mul.f64 	%fd260, %fd253, %fd235;
	mul.f64 	%fd1197, %fd252, %fd260;
	sub.f64 	%fd1198, %fd1196, %fd1197;
	setp.geu.f64 	%p518, %fd1198, %fd18;
	setp.gt.f64 	%p520, %fd1198, %fd520;
	and.pred  	%p521, %p518, %p520;
	sub.f64 	%fd261, %fd241, %fd37;
	sub.f64 	%fd262, %fd244, %fd37;
	mul.f64 	%fd263, %fd234, %fd261;
	mul.f64 	%fd1199, %fd252, %fd263;
	fma.rn.f64 	%fd1200, %fd1188, %fd262, %fd1199;
	mul.f64 	%fd264, %fd251, %fd236;
	fma.rn.f64 	%fd1201, %fd254, %fd264, %fd1200;
	mul.f64 	%fd265, %fd233, %fd261;
	mul.f64 	%fd1202, %fd254, %fd265;
	sub.f64 	%fd1203, %fd1201, %fd1202;
	mul.f64 	%fd1204, %fd1189, %fd262;
	sub.f64 	%fd1205, %fd1203, %fd1204;
	mul.f64 	%fd266, %fd253, %fd236;
	mul.f64 	%fd1206, %fd252, %fd266;
	sub.f64 	%fd1207, %fd1205, %fd1206;
	setp.geu.f64 	%p523, %fd1207, %fd18;
	setp.gt.f64 	%p524, %fd1207, %fd520;
	and.pred  	%p525, %p523, %p524;
	or.pred  	%p72, %p525, %p521;
	and.pred  	%p73, %p523, %p518;
	not.pred 	%p526, %p72;
	or.pred  	%p527, %p73, %p526;
	not.pred 	%p528, %p527;
	@%p528 bra 	$L__BB0_101;
	sub.f64 	%fd267, %fd240, %fd39;
	sub.f64 	%fd268, %fd243, %fd39;
	mul.f64 	%fd269, %fd233, %fd267;
	mul.f64 	%fd270, %fd251, %fd237;
	mul.f64 	%fd271, %fd237, %fd255;
	mul.f64 	%fd1208, %fd252, %fd271;
	fma.rn.f64 	%fd1209, %fd269, %fd256, %fd1208;
	fma.rn.f64 	%fd1210, %fd268, %fd258, %fd1209;
	mul.f64 	%fd1211, %fd268, %fd259;
	sub.f64 	%fd1212, %fd1210, %fd1211;
	mul.f64 	%fd1213, %fd270, %fd256;
	sub.f64 	%fd1214, %fd1212, %fd1213;
	mul.f64 	%fd272, %fd267, %fd235;
	mul.f64 	%fd1215, %fd252, %fd272;
	sub.f64 	%fd1216, %fd1214, %fd1215;
	setp.geu.f64 	%p529, %fd1216, %fd18;
	setp.gt.f64 	%p530, %fd1216, %fd520;
	and.pred  	%p531, %p529, %p530;
	or.pred  	%p74, %p531, %p72;
	and.pred  	%p75, %p529, %p73;
	not.pred 	%p532, %p74;
	or.pred  	%p533, %p75, %p532;
	not.pred 	%p534, %p533;
	@%p534 bra 	$L__BB0_101;
	mul.f64 	%fd273, %fd237, %fd261;
	mul.f64 	%fd1217, %fd252, %fd273;
	fma.rn.f64 	%fd1218, %fd269, %fd262, %fd1217;
	fma.rn.f64 	%fd1219, %fd268, %fd264, %fd1218;
	mul.f64 	%fd1220, %fd268, %fd265;
	sub.f64 	%fd1221, %fd1219, %fd1220;
	mul.f64 	%fd1222, %fd270, %fd262;
	sub.f64 	%fd1223, %fd1221, %fd1222;
	mul.f64 	%fd274, %fd267, %fd236;
	mul.f64 	%fd1224, %fd252, %fd274;
	sub.f64 	%fd1225, %fd1223, %fd1224;
	setp.geu.f64 	%p535, %fd1225, %fd18;
	setp.gt.f64 	%p536, %fd1225, %fd520;
	and.pred  	%p537, %p535, %p536;
	or.pred  	%p76, %p537, %p74;
	and.pred  	%p77, %p535, %p75;
	not.pred 	%p538, %p76;
	or.pred  	%p539, %p77, %p538;
	not.pred 	%p540, %p539;
	@%p540 bra 	$L__BB0_101;
	sub.f64 	%fd275, %fd239, %fd41;
	sub.f64 	%fd276, %fd242, %fd41;
	mul.f64 	%fd277, %fd238, %fd253;
	mul.f64 	%fd278, %fd275, %fd234;
	mul.f64 	%fd1226, %fd276, %fd257;
	fma.rn.f64 	%fd1227, %fd277, %fd256, %fd1226;
	mul.f64 	%fd279, %fd275, %fd235;
	fma.rn.f64 	%fd1228, %fd254, %fd279, %fd1227;
	mul.f64 	%fd280, %fd238, %fd255;
	mul.f64 	%fd1229, %fd254, %fd280;
	sub.f64 	%fd1230, %fd1228, %fd1229;
	mul.f64 	%fd1231, %fd278, %fd256;
	sub.f64 	%fd1232, %fd1230, %fd1231;
	mul.f64 	%fd1233, %fd276, %fd260;
	sub.f64 	%fd1234, %fd1232, %fd1233;
	setp.geu.f64 	%p541, %fd1234, %fd18;
	setp.gt.f64 	%p542, %fd1234, %fd520;
	and.pred  	%p543, %p541, %p542;
	or.pred  	%p78, %p543, %p76;
	and.pred  	%p79, %p541, %p77;
	not.pred 	%p544, %p78;
	or.pred  	%p545, %p79, %p544;
	not.pred 	%p546, %p545;
	@%p546 bra 	$L__BB0_101;
	mul.f64 	%fd1235, %fd276, %fd263;
	fma.rn.f64 	%fd1236, %fd277, %fd262, %fd1235;
	mul.f64 	%fd281, %fd275, %fd236;
	fma.rn.f64 	%fd1237, %fd254, %fd281, %fd1236;
	mul.f64 	%fd282, %fd238, %fd261;
	mul.f64 	%fd1238, %fd254, %fd282;
	sub.f64 	%fd1239, %fd1237, %fd1238;
	mul.f64 	%fd1240, %fd278, %fd262;
	sub.f64 	%fd1241, %fd1239, %fd1240;
	mul.f64 	%fd1242, %fd276, %fd266;
	sub.f64 	%fd1243, %fd1241, %fd1242;
	setp.geu.f64 	%p547, %fd1243, %fd18;
	setp.gt.f64 	%p548, %fd1243, %fd520;
	and.pred  	%p549, %p547, %p548;
	or.pred  	%p80, %p549, %p78;
	and.pred  	%p81, %p547, %p79;
	not.pred 	%p550, %p80;
	or.pred  	%p551, %p81, %p550;
	not.pred 	%p552, %p551;
	@%p552 bra 	$L__BB0_101;
	mul.f64 	%fd283, %fd238, %fd267;
	mul.f64 	%fd284, %fd275, %fd237;
	mul.f64 	%fd1244, %fd276, %fd271;
	fma.rn.f64 	%fd1245, %fd283, %fd256, %fd1244;
	fma.rn.f64 	%fd1246, %fd268, %fd279, %fd1245;
	mul.f64 	%fd1247, %fd268, %fd280;
	sub.f64 	%fd1248, %fd1246, %fd1247;
	mul.f64 	%fd1249, %fd284, %fd256;
	sub.f64 	%fd1250, %fd1248, %fd1249;
	mul.f64 	%fd1251, %fd276, %fd272;
	sub.f64 	%fd1252, %fd1250, %fd1251;
	setp.geu.f64 	%p553, %fd1252, %fd18;
	setp.gt.f64 	%p554, %fd1252, %fd520;
	and.pred  	%p555, %p553, %p554;
	or.pred  	%p82, %p555, %p80;
	and.pred  	%p83, %p553, %p81;
	not.pred 	%p556, %p82;
	or.pred  	%p557, %p83, %p556;
	not.pred 	%p558, %p557;
	@%p558 bra 	$L__BB0_101;
	mul.f64 	%fd1253, %fd276, %fd273;
	fma.rn.f64 	%fd1254, %fd283, %fd262, %fd1253;
	fma.rn.f64 	%fd1255, %fd268, %fd281, %fd1254;
	mul.f64 	%fd1256, %fd268, %fd282;
	sub.f64 	%fd1257, %fd1255, %fd1256;
	mul.f64 	%fd1258, %fd284, %fd262;
	sub.f64 	%fd1259, %fd1257, %fd1258;
	mul.f64 	%fd1260, %fd276, %fd274;
	sub.f64 	%fd1261, %fd1259, %fd1260;
	setp.geu.f64 	%p559, %fd1261, %fd18;
	setp.gt.f64 	%p560, %fd1261, %fd520;
	and.pred  	%p561, %p559, %p560;
	or.pred  	%p84, %p561, %p82;
	and.pred  	%p85, %p559, %p83;
	not.pred 	%p562, %p85;
	or.pred  	%p563, %p69, %p562;
	and.pred  	%p564, %p84, %p563;
	not.pred 	%p565, %p564;
	or.pred  	%p566, %p70, %p85;
	and.pred  	%p567, %p565, %p566;
	not.pred 	%p568, %p567;
	@%p568 bra 	$L__BB0_101;
	and.pred  	%p570, %p70, %p71;
	not.pred 	%p571, %p84;
	and.pred  	%p572, %p85, %p571;
	or.pred  	%p573, %p570, %p572;
	mov.pred 	%p1090, 0;
	not.pred 	%p574, %p573;
	@%p574 bra 	$L__BB0_187;
$L__BB0_101:
	add.s32 	%r258, %r258, 1;
	setp.eq.s32 	%p575, %r258, 12;
	@%p575 bra 	$L__BB0_102;
	bra.uni 	$L__BB0_78;
$L__BB0_102:
	mul.f64 	%fd43, %fd34, %fd107;
	mul.f64 	%fd44, %fd105, %fd36;
	mul.f64 	%fd45, %fd32, %fd107;
	mul.f64 	%fd46, %fd105, %fd38;
	mov.b32 	%r265, 0;
$L__BB0_103:
	shr.u32 	%r162, %r265, 2;
	shr.u32 	%r163, %r265, 1;
	and.b32  	%r164, %r163, 1;
	and.b32  	%r165, %r265, 1;
	cvt.rn.f64.u32 	%fd1263, %r162;
	shl.b32 	%r166, %r162, 1;
	add.s32 	%r167, %r166, -1;
	cvt.rn.f64.s32 	%fd1264, %r167;
	fma.rn.f64 	%fd1265, %fd521, %fd1264, %fd1263;
	fma.rn.f64 	%fd285, %fd519, %fd1265, %fd13;
	cvt.rn.f64.u32 	%fd1266, %r164;
	and.b32  	%r168, %r265, 2;
	add.s32 	%r169, %r168, -1;
	cvt.rn.f64.s32 	%fd1267, %r169;
	fma.rn.f64 	%fd1268, %fd521, %fd1267, %fd1266;
	fma.rn.f64 	%fd286, %fd519, %fd1268, %fd14;
	cvt.rn.f64.u32 	%fd1269, %r165;
	shl.b32 	%r170, %r265, 1;
	and.b32  	%r171, %r170, 2;
	add.s32 	%r172, %r171, -1;
	cvt.rn.f64.s32 	%fd1270, %r172;
	fma.rn.f64 	%fd1271, %fd521, %fd1270, %fd1269;
	fma.rn.f64 	%fd287, %fd519, %fd1271, %fd15;
	sub.f64 	%fd288, %fd285, %fd1;
	sub.f64 	%fd289, %fd286, %fd2;
	sub.f64 	%fd290, %fd287, %fd3;
	mul.f64 	%fd1272, %fd94, %fd290;
	mul.f64 	%fd1273, %fd95, %fd289;
	sub.f64 	%fd1274, %fd1272, %fd1273;
	mul.f64 	%fd1275, %fd95, %fd288;
	mul.f64 	%fd1276, %fd93, %fd290;
	sub.f64 	%fd1277, %fd1275, %fd1276;
	mul.f64 	%fd1278, %fd93, %fd289;
	mul.f64 	%fd1279, %fd94, %fd288;
	sub.f64 	%fd1280, %fd1278, %fd1279;
	mul.f64 	%fd1281, %fd1274, %fd1274;
	fma.rn.f64 	%fd1282, %fd1277, %fd1277, %fd1281;
	fma.rn.f64 	%fd1283, %fd1280, %fd1280, %fd1282;
	sqrt.rn.f64 	%fd1284, %fd1283;
	setp.geu.f64 	%p576, %fd1284, %fd17;
	setp.leu.f64 	%p577, %fd1284, %fd16;
	and.pred  	%p578, %p576, %p577;
	@%p578 bra 	$L__BB0_116;
	mul.f64 	%fd1285, %fd19, %fd94;
	mul.f64 	%fd1286, %fd20, %fd95;
	mul.f64 	%fd1287, %fd288, %fd1286;
	fma.rn.f64 	%fd1288, %fd1285, %fd290, %fd1287;
	mul.f64 	%fd1289, %fd93, %fd21;
	fma.rn.f64 	%fd1290, %fd289, %fd1289, %fd1288;
	mul.f64 	%fd1291, %fd19, %fd95;
	mul.f64 	%fd1292, %fd289, %fd1291;
	sub.f64 	%fd1293, %fd1290, %fd1292;
	mul.f64 	%fd1294, %fd93, %fd20;
	mul.f64 	%fd1295, %fd1294, %fd290;
	sub.f64 	%fd1296, %fd1293, %fd1295;
	mul.f64 	%fd1297, %fd94, %fd21;
	mul.f64 	%fd1298, %fd288, %fd1297;
	sub.f64 	%fd1299, %fd1296, %fd1298;
	setp.geu.f64 	%p579, %fd1299, %fd18;
	setp.gt.f64 	%p581, %fd1299, %fd520;
	and.pred  	%p582, %p579, %p581;
	sub.f64 	%fd1300, %fd285, %fd4;
	sub.f64 	%fd1301, %fd286, %fd5;
	sub.f64 	%fd1302, %fd287, %fd6;
	sub.f64 	%fd1303, %fd5, %fd5;
	mul.f64 	%fd1304, %fd22, %fd1303;
	sub.f64 	%fd1305, %fd6, %fd6;
	sub.f64 	%fd1306, %fd2, %fd5;
	mul.f64 	%fd1307, %fd1306, %fd1305;
	mul.f64 	%fd1308, %fd1300, %fd1307;
	fma.rn.f64 	%fd1309, %fd1304, %fd1302, %fd1308;
	sub.f64 	%fd1310, %fd4, %fd4;
	mul.f64 	%fd1311, %fd1310, %fd24;
	fma.rn.f64 	%fd1312, %fd1301, %fd1311, %fd1309;
	mul.f64 	%fd1313, %fd22, %fd1305;
	mul.f64 	%fd1314, %fd1301, %fd1313;
	sub.f64 	%fd1315, %fd1312, %fd1314;
	mul.f64 	%fd1316, %fd1310, %fd1306;
	mul.f64 	%fd1317, %fd1316, %fd1302;
	sub.f64 	%fd1318, %fd1315, %fd1317;
	mul.f64 	%fd1319, %fd1303, %fd24;
	mul.f64 	%fd1320, %fd1300, %fd1319;
	sub.f64 	%fd1321, %fd1318, %fd1320;
	setp.geu.f64 	%p584, %fd1321, %fd18;
	setp.gt.f64 	%p585, %fd1321, %fd520;
	and.pred  	%p586, %p584, %p585;
	or.pred  	%p91, %p586, %p582;
	and.pred  	%p92, %p584, %p579;
	not.pred 	%p588, %p91;
	or.pred  	%p589, %p588, %p92;
	@%p589 bra 	$L__BB0_105;
	bra.uni 	$L__BB0_116;
$L__BB0_105:
	sub.f64 	%fd1322, %fd285, %fd7;
	sub.f64 	%fd1323, %fd286, %fd8;
	sub.f64 	%fd1324, %fd287, %fd9;
	sub.f64 	%fd1325, %fd5, %fd8;
	mul.f64 	%fd1326, %fd25, %fd1325;
	sub.f64 	%fd1327, %fd6, %fd9;
	mul.f64 	%fd1328, %fd26, %fd1327;
	mul.f64 	%fd1329, %fd1322, %fd1328;
	fma.rn.f64 	%fd1330, %fd1326, %fd1324, %fd1329;
	sub.f64 	%fd1331, %fd4, %fd7;
	mul.f64 	%fd1332, %fd1331, %fd27;
	fma.rn.f64 	%fd1333, %fd1323, %fd1332, %fd1330;
	mul.f64 	%fd1334, %fd25, %fd1327;
	mul.f64 	%fd1335, %fd1323, %fd1334;
	sub.f64 	%fd1336, %fd1333, %fd1335;
	mul.f64 	%fd1337, %fd1331, %fd26;
	mul.f64 	%fd1338, %fd1337, %fd1324;
	sub.f64 	%fd1339, %fd1336, %fd1338;
	mul.f64 	%fd1340, %fd1325, %fd27;
	mul.f64 	%fd1341, %fd1322, %fd1340;
	sub.f64 	%fd1342, %fd1339, %fd1341;
	setp.geu.f64 	%p590, %fd1342, %fd18;
	setp.gt.f64 	%p591, %fd1342, %fd520;
	and.pred  	%p592, %p590, %p591;
	or.pred  	%p86, %p592, %p91;
	and.pred  	%p87, %p590, %p92;
	not.pred 	%p594, %p86;
	or.pred  	%p595, %p594, %p87;
	not.pred 	%p596, %p595;
	@%p596 bra 	$L__BB0_116;
	sub.f64 	%fd1343, %fd285, %fd10;
	sub.f64 	%fd1344, %fd286, %fd11;
	sub.f64 	%fd1345, %fd287, %fd12;
	sub.f64 	%fd1346, %fd5, %fd11;
	mul.f64 	%fd1347, %fd28, %fd1346;
	sub.f64 	%fd1348, %fd6, %fd12;
	mul.f64 	%fd1349, %fd29, %fd1348;
	mul.f64 	%fd1350, %fd1343, %fd1349;
	fma.rn.f64 	%fd1351, %fd1347, %fd1345, %fd1350;
	sub.f64 	%fd1352, %fd4, %fd10;
	sub.f64 	%fd1353, %fd3, %fd12;
	mul.f64 	%fd1354, %fd1352, %fd1353;
	fma.rn.f64 	%fd1355, %fd1344, %fd1354, %fd1351;
	mul.f64 	%fd1356, %fd28, %fd1348;
	mul.f64 	%fd1357, %fd1344, %fd1356;
	sub.f64 	%fd1358, %fd1355, %fd1357;
	mul.f64 	%fd1359, %fd1352, %fd29;
	mul.f64 	%fd1360, %fd1359, %fd1345;
	sub.f64 	%fd1361, %fd1358, %fd1360;
	mul.f64 	%fd1362, %fd1346, %fd1353;
	mul.f64 	%fd1363, %fd1343, %fd1362;
	sub.f64 	%fd1364, %fd1361, %fd1363;
	setp.geu.f64 	%p597, %fd1364, %fd18;
	setp.gt.f64 	%p598, %fd1364, %fd520;
	and.pred  	%p599, %p597, %p598;
	or.pred  	%p88, %p599, %p86;
	and.pred  	%p89, %p597, %p87;
	not.pred 	%p90, %p88;
	or.pred  	%p601, %p90, %p89;
	@%p601 bra 	$L__BB0_107;
	bra.uni 	$L__BB0_116;
$L__BB0_107:
	sub.f64 	%fd291, %fd285, %fd31;
	sub.f64 	%fd292, %fd286, %fd33;
	sub.f64 	%fd293, %fd287, %fd35;
	mul.f64 	%fd1365, %fd32, %fd106;
	mul.f64 	%fd1366, %fd291, %fd43;
	fma.rn.f64 	%fd1367, %fd1365, %fd293, %fd1366;
	fma.rn.f64 	%fd1368, %fd292, %fd44, %fd1367;
	mul.f64 	%fd1369, %fd292, %fd45;
	sub.f64 	%fd1370, %fd1368, %fd1369;
	mul.f64 	%fd1371, %fd105, %fd34;
	mul.f64 	%fd1372, %fd1371, %fd293;
	sub.f64 	%fd1373, %fd1370, %fd1372;
	mul.f64 	%fd1374, %fd106, %fd36;
	mul.f64 	%fd1375, %fd291, %fd1374;
	sub.f64 	%fd1376, %fd1373, %fd1375;
	setp.geu.f64 	%p602, %fd1376, %fd18;
	setp.gt.f64 	%p604, %fd1376, %fd520;
	and.pred  	%p605, %p602, %p604;
	sub.f64 	%fd294, %fd287, %fd37;
	mul.f64 	%fd295, %fd34, %fd108;
	mul.f64 	%fd1377, %fd291, %fd295;
	fma.rn.f64 	%fd1378, %fd1365, %fd294, %fd1377;
	fma.rn.f64 	%fd1379, %fd292, %fd46, %fd1378;
	mul.f64 	%fd1380, %fd32, %fd108;
	mul.f64 	%fd1381, %fd292, %fd1380;
	sub.f64 	%fd1382, %fd1379, %fd1381;
	mul.f64 	%fd1383, %fd1371, %fd294;
	sub.f64 	%fd1384, %fd1382, %fd1383;
	mul.f64 	%fd296, %fd106, %fd38;
	mul.f64 	%fd1385, %fd291, %fd296;
	sub.f64 	%fd1386, %fd1384, %fd1385;
	setp.geu.f64 	%p607, %fd1386, %fd18;
	setp.gt.f64 	%p608, %fd1386, %fd520;
	and.pred  	%p609, %p607, %p608;
	or.pred  	%p93, %p609, %p605;
	and.pred  	%p94, %p607, %p602;
	not.pred 	%p610, %p93;
	or.pred  	%p611, %p94, %p610;
	not.pred 	%p612, %p611;
	@%p612 bra 	$L__BB0_116;
	sub.f64 	%fd297, %fd286, %fd39;
	mul.f64 	%fd1387, %fd32, %fd109;
	mul.f64 	%fd1388, %fd40, %fd107;
	mul.f64 	%fd1389, %fd291, %fd1388;
	fma.rn.f64 	%fd1390, %fd1387, %fd293, %fd1389;
	fma.rn.f64 	%fd1391, %fd297, %fd44, %fd1390;
	mul.f64 	%fd1392, %fd297, %fd45;
	sub.f64 	%fd1393, %fd1391, %fd1392;
	mul.f64 	%fd1394, %fd105, %fd40;
	mul.f64 	%fd1395, %fd1394, %fd293;
	sub.f64 	%fd1396, %fd1393, %fd1395;
	mul.f64 	%fd1397, %fd109, %fd36;
	mul.f64 	%fd1398, %fd291, %fd1397;
	sub.f64 	%fd1399, %fd1396, %fd1398;
	setp.geu.f64 	%p613, %fd1399, %fd18;
	setp.gt.f64 	%p614, %fd1399, %fd520;
	and.pred  	%p615, %p613, %p614;
	or.pred  	%p95, %p615, %p93;
	and.pred  	%p96, %p613, %p94;
	not.pred 	%p616, %p95;
	or.pred  	%p617, %p96, %p616;
	not.pred 	%p618, %p617;
	@%p618 bra 	$L__BB0_116;
	mul.f64 	%fd1400, %fd32, %fd109;
	mul.f64 	%fd1401, %fd40, %fd108;
	mul.f64 	%fd1402, %fd291, %fd1401;
	fma.rn.f64 	%fd1403, %fd1400, %fd294, %fd1402;
	fma.rn.f64 	%fd1404, %fd297, %fd46, %fd1403;
	mul.f64 	%fd1405, %fd32, %fd108;
	mul.f64 	%fd1406, %fd297, %fd1405;
	sub.f64 	%fd1407, %fd1404, %fd1406;
	mul.f64 	%fd1408, %fd105, %fd40;
	mul.f64 	%fd1409, %fd1408, %fd294;
	sub.f64 	%fd1410, %fd1407, %fd1409;
	mul.f64 	%fd1411, %fd109, %fd38;
	mul.f64 	%fd1412, %fd291, %fd1411;
	sub.f64 	%fd1413, %fd1410, %fd1412;
	setp.geu.f64 	%p619, %fd1413, %fd18;
	setp.gt.f64 	%p620, %fd1413, %fd520;
	and.pred  	%p621, %p619, %p620;
	or.pred  	%p97, %p621, %p95;
	and.pred  	%p98, %p619, %p96;
	not.pred 	%p622, %p97;
	or.pred  	%p623, %p98, %p622;
	not.pred 	%p624, %p623;
	@%p624 bra 	$L__BB0_116;
	sub.f64 	%fd298, %fd285, %fd41;
	mul.f64 	%fd1414, %fd42, %fd106;
	mul.f64 	%fd1415, %fd298, %fd43;
	fma.rn.f64 	%fd1416, %fd1414, %fd293, %fd1415;
	mul.f64 	%fd1417, %fd110, %fd36;
	fma.rn.f64 	%fd1418, %fd292, %fd1417, %fd1416;
	mul.f64 	%fd1419, %fd42, %fd107;
	mul.f64 	%fd1420, %fd292, %fd1419;
	sub.f64 	%fd1421, %fd1418, %fd1420;
	mul.f64 	%fd1422, %fd110, %fd34;
	mul.f64 	%fd1423, %fd1422, %fd293;
	sub.f64 	%fd1424, %fd1421, %fd1423;
	mul.f64 	%fd1425, %fd106, %fd36;
	mul.f64 	%fd1426, %fd298, %fd1425;
	sub.f64 	%fd1427, %fd1424, %fd1426;
	setp.geu.f64 	%p625, %fd1427, %fd18;
	setp.gt.f64 	%p626, %fd1427, %fd520;
	and.pred  	%p627, %p625, %p626;
	or.pred  	%p99, %p627, %p97;
	and.pred  	%p100, %p625, %p98;
	not.pred 	%p628, %p99;
	or.pred  	%p629, %p100, %p628;
	not.pred 	%p630, %p629;
	@%p630 bra 	$L__BB0_116;
	mul.f64 	%fd1428, %fd42, %fd106;
	mul.f64 	%fd1429, %fd298, %fd295;
	fma.rn.f64 	%fd1430, %fd1428, %fd294, %fd1429;
	mul.f64 	%fd1431, %fd110, %fd38;
	fma.rn.f64 	%fd1432, %fd292, %fd1431, %fd1430;
	mul.f64 	%fd1433, %fd42, %fd108;
	mul.f64 	%fd1434, %fd292, %fd1433;
	sub.f64 	%fd1435, %fd1432, %fd1434;
	mul.f64 	%fd1436, %fd110, %fd34;
	mul.f64 	%fd1437, %fd1436, %fd294;
	sub.f64 	%fd1438, %fd1435, %fd1437;
	mul.f64 	%fd1439, %fd298, %fd296;
	sub.f64 	%fd1440, %fd1438, %fd1439;
	setp.geu.f64 	%p631, %fd1440, %fd18;
	setp.gt.f64 	%p632, %fd1440, %fd520;
	and.pred  	%p633, %p631, %p632;
	or.pred  	%p101, %p633, %p99;
	and.pred  	%p102, %p631, %p100;
	not.pred 	%p634, %p101;
	or.pred  	%p635, %p102, %p634;
	not.pred 	%p636, %p635;
	@%p636 bra 	$L__BB0_116;
	mul.f64 	%fd1441, %fd42, %fd109;
	mul.f64 	%fd1442, %fd40, %fd107;
	mul.f64 	%fd1443, %fd298, %fd1442;
	fma.rn.f64 	%fd1444, %fd1441, %fd293, %fd1443;
	mul.f64 	%fd1445, %fd110, %fd36;
	fma.rn.f64 	%fd1446, %fd297, %fd1445, %fd1444;
	mul.f64 	%fd1447, %fd42, %fd107;
	mul.f64 	%fd1448, %fd297, %fd1447;
	sub.f64 	%fd1449, %fd1446, %fd1448;
	mul.f64 	%fd1450, %fd110, %fd40;
	mul.f64 	%fd1451, %fd1450, %fd293;
	sub.f64 	%fd1452, %fd1449, %fd1451;
	mul.f64 	%fd1453, %fd109, %fd36;
	mul.f64 	%fd1454, %fd298, %fd1453;
	sub.f64 	%fd1455, %fd1452, %fd1454;
	setp.geu.f64 	%p637, %fd1455, %fd18;
	setp.gt.f64 	%p638, %fd1455, %fd520;
	and.pred  	%p639, %p637, %p638;
	or.pred  	%p103, %p639, %p101;
	and.pred  	%p104, %p637, %p102;
	not.pred 	%p640, %p103;
	or.pred  	%p641, %p104, %p640;
	not.pred 	%p642, %p641;
	@%p642 bra 	$L__BB0_116;
	mul.f64 	%fd1456, %fd42, %fd109;
	mul.f64 	%fd1457, %fd40, %fd108;
	mul.f64 	%fd1458, %fd298, %fd1457;
	fma.rn.f64 	%fd1459, %fd1456, %fd294, %fd1458;
	mul.f64 	%fd1460, %fd110, %fd38;
	fma.rn.f64 	%fd1461, %fd297, %fd1460, %fd1459;
	mul.f64 	%fd1462, %fd42, %fd108;
	mul.f64 	%fd1463, %fd297, %fd1462;
	sub.f64 	%fd1464, %fd1461, %fd1463;
	mul.f64 	%fd1465, %fd110, %fd40;
	mul.f64 	%fd1466, %fd1465, %fd294;
	sub.f64 	%fd1467, %fd1464, %fd1466;
	mul.f64 	%fd1468, %fd109, %fd38;
	mul.f64 	%fd1469, %fd298, %fd1468;
	sub.f64 	%fd1470, %fd1467, %fd1469;
	setp.geu.f64 	%p643, %fd1470, %fd18;
	setp.gt.f64 	%p644, %fd1470, %fd520;
	and.pred  	%p645, %p643, %p644;
	or.pred  	%p105, %p645, %p103;
	and.pred  	%p106, %p643, %p104;
	not.pred 	%p107, %p105;
	or.pred  	%p646, %p106, %p107;
	not.pred 	%p647, %p646;
	@%p647 bra 	$L__BB0_116;
	and.pred  	%p648, %p88, %p105;
	not.pred 	%p649, %p648;
	or.pred  	%p650, %p89, %p106;
	and.pred  	%p651, %p649, %p650;
	not.pred 	%p652, %p651;
	@%p652 bra 	$L__BB0_116;
	and.pred  	%p654, %p89, %p90;
	and.pred  	%p655, %p106, %p107;
	or.pred  	%p656, %p654, %p655;
	mov.pred 	%p1090, 0;
	not.pred 	%p657, %p656;
	@%p657 bra 	$L__BB0_187;
$L__BB0_116:
	add.s32 	%r265, %r265, 1;
	setp.ne.s32 	%p658, %r265, 8;
	@%p658 bra 	$L__BB0_103;
	mul.f64 	%fd299, %fd169, %fd40;
	mul.f64 	%fd300, %fd40, %fd172;
	mul.f64 	%fd301, %fd173, %fd38;
	mul.f64 	%fd302, %fd42, %fd170;
	mov.b32 	%r266, 0;
$L__BB0_118:
	shr.u32 	%r174, %r266, 2;
	shr.u32 	%r175, %r266, 1;
	and.b32  	%r176, %r175, 1;
	and.b32  	%r177, %r266, 1;
	cvt.rn.f64.u32 	%fd1471, %r174;
	shl.b32 	%r178, %r174, 1;
	add.s32 	%r179, %r178, -1;
	cvt.rn.f64.s32 	%fd1472, %r179;
	fma.rn.f64 	%fd1473, %fd521, %fd1472, %fd1471;
	fma.rn.f64 	%fd303, %fd519, %fd1473, %fd13;
	cvt.rn.f64.u32 	%fd1474, %r176;
	and.b32  	%r180, %r266, 2;
	add.s32 	%r181, %r180, -1;
	cvt.rn.f64.s32 	%fd1475, %r181;
	fma.rn.f64 	%fd1476, %fd521, %fd1475, %fd1474;
	fma.rn.f64 	%fd304, %fd519, %fd1476, %fd14;
	cvt.rn.f64.u32 	%fd1477, %r177;
	shl.b32 	%r182, %r266, 1;
	and.b32  	%r183, %r182, 2;
	add.s32 	%r184, %r183, -1;
	cvt.rn.f64.s32 	%fd1478, %r184;
	fma.rn.f64 	%fd1479, %fd521, %fd1478, %fd1477;
	fma.rn.f64 	%fd305, %fd519, %fd1479, %fd15;
	sub.f64 	%fd306, %fd303, %fd1;
	sub.f64 	%fd307, %fd304, %fd2;
	sub.f64 	%fd308, %fd305, %fd3;
	mul.f64 	%fd1480, %fd158, %fd308;
	mul.f64 	%fd1481, %fd159, %fd307;
	sub.f64 	%fd1482, %fd1480, %fd1481;
	mul.f64 	%fd1483, %fd159, %fd306;
	mul.f64 	%fd1484, %fd157, %fd308;
	sub.f64 	%fd1485, %fd1483, %fd1484;
	mul.f64 	%fd1486, %fd157, %fd307;
	mul.f64 	%fd1487, %fd158, %fd306;
	sub.f64 	%fd1488, %fd1486, %fd1487;
	mul.f64 	%fd1489, %fd1482, %fd1482;
	fma.rn.f64 	%fd1490, %fd1485, %fd1485, %fd1489;
	fma.rn.f64 	%fd1491, %fd1488, %fd1488, %fd1490;
	sqrt.rn.f64 	%fd1492, %fd1491;
	setp.geu.f64 	%p659, %fd1492, %fd17;
	setp.leu.f64 	%p660, %fd1492, %fd16;
	and.pred  	%p661, %p659, %p660;
	@%p661 bra 	$L__BB0_130;
	mul.f64 	%fd1493, %fd19, %fd158;
	mul.f64 	%fd1494, %fd20, %fd159;
	mul.f64 	%fd1495, %fd306, %fd1494;
	fma.rn.f64 	%fd1496, %fd1493, %fd308, %fd1495;
	mul.f64 	%fd1497, %fd157, %fd21;
	fma.rn.f64 	%fd1498, %fd307, %fd1497, %fd1496;
	mul.f64 	%fd1499, %fd19, %fd159;
	mul.f64 	%fd1500, %fd307, %fd1499;
	sub.f64 	%fd1501, %fd1498, %fd1500;
	mul.f64 	%fd1502, %fd157, %fd20;
	mul.f64 	%fd1503, %fd1502, %fd308;
	sub.f64 	%fd1504, %fd1501, %fd1503;
	mul.f64 	%fd1505, %fd158, %fd21;
	mul.f64 	%fd1506, %fd306, %fd1505;
	sub.f64 	%fd1507, %fd1504, %fd1506;
	setp.geu.f64 	%p662, %fd1507, %fd18;
	setp.gt.f64 	%p664, %fd1507, %fd520;
	and.pred  	%p665, %p662, %p664;
	sub.f64 	%fd1508, %fd303, %fd4;
	sub.f64 	%fd1509, %fd304, %fd5;
	sub.f64 	%fd1510, %fd305, %fd6;
	mul.f64 	%fd1511, %fd22, %fd161;
	sub.f64 	%fd1512, %fd2, %fd5;
	mul.f64 	%fd1513, %fd1512, %fd162;
	mul.f64 	%fd1514, %fd1508, %fd1513;
	fma.rn.f64 	%fd1515, %fd1511, %fd1510, %fd1514;
	mul.f64 	%fd1516, %fd160, %fd24;
	fma.rn.f64 	%fd1517, %fd1509, %fd1516, %fd1515;
	mul.f64 	%fd1518, %fd22, %fd162;
	mul.f64 	%fd1519, %fd1509, %fd1518;
	sub.f64 	%fd1520, %fd1517, %fd1519;
	mul.f64 	%fd1521, %fd160, %fd1512;
	mul.f64 	%fd1522, %fd1521, %fd1510;
	sub.f64 	%fd1523, %fd1520, %fd1522;
	mul.f64 	%fd1524, %fd161, %fd24;
	mul.f64 	%fd1525, %fd1508, %fd1524;
	sub.f64 	%fd1526, %fd1523, %fd1525;
	setp.geu.f64 	%p667, %fd1526, %fd18;
	setp.gt.f64 	%p668, %fd1526, %fd520;
	and.pred  	%p669, %p667, %p668;
	or.pred  	%p108, %p669, %p665;
	and.pred  	%p109, %p667, %p662;
	not.pred 	%p671, %p108;
	or.pred  	%p672, %p671, %p109;
	not.pred 	%p673, %p672;
	@%p673 bra 	$L__BB0_130;
	sub.f64 	%fd1527, %fd303, %fd7;
	sub.f64 	%fd1528, %fd304, %fd8;
	sub.f64 	%fd1529, %fd305, %fd9;
	sub.f64 	%fd1530, %fd8, %fd8;
	mul.f64 	%fd1531, %fd25, %fd1530;
	sub.f64 	%fd1532, %fd9, %fd9;
	mul.f64 	%fd1533, %fd26, %fd1532;
	mul.f64 	%fd1534, %fd1527, %fd1533;
	fma.rn.f64 	%fd1535, %fd1531, %fd1529, %fd1534;
	sub.f64 	%fd1536, %fd7, %fd7;
	mul.f64 	%fd1537, %fd1536, %fd27;
	fma.rn.f64 	%fd1538, %fd1528, %fd1537, %fd1535;
	mul.f64 	%fd1539, %fd25, %fd1532;
	mul.f64 	%fd1540, %fd1528, %fd1539;
	sub.f64 	%fd1541, %fd1538, %fd1540;
	mul.f64 	%fd1542, %fd1536, %fd26;
	mul.f64 	%fd1543, %fd1542, %fd1529;
	sub.f64 	%fd1544, %fd1541, %fd1543;
	mul.f64 	%fd1545, %fd1530, %fd27;
	mul.f64 	%fd1546, %fd1527, %fd1545;
	sub.f64 	%fd1547, %fd1544, %fd1546;
	setp.geu.f64 	%p674, %fd1547, %fd18;
	setp.gt.f64 	%p675, %fd1547, %fd520;
	and.pred  	%p676, %p674, %p675;
	or.pred  	%p110, %p676, %p108;
	and.pred  	%p111, %p674, %p109;
	not.pred 	%p678, %p110;
	or.pred  	%p679, %p678, %p111;
	not.pred 	%p680, %p679;
	@%p680 bra 	$L__BB0_130;
	sub.f64 	%fd1548, %fd303, %fd10;
	sub.f64 	%fd1549, %fd304, %fd11;
	sub.f64 	%fd1550, %fd305, %fd12;
	sub.f64 	%fd1551, %fd8, %fd11;
	mul.f64 	%fd1552, %fd28, %fd1551;
	sub.f64 	%fd1553, %fd9, %fd12;
	mul.f64 	%fd1554, %fd29, %fd1553;
	mul.f64 	%fd1555, %fd1548, %fd1554;
	fma.rn.f64 	%fd1556, %fd1552, %fd1550, %fd1555;
	sub.f64 	%fd1557, %fd7, %fd10;
	sub.f64 	%fd1558, %fd3, %fd12;
	mul.f64 	%fd1559, %fd1557, %fd1558;
	fma.rn.f64 	%fd1560, %fd1549, %fd1559, %fd1556;
	mul.f64 	%fd1561, %fd28, %fd1553;
	mul.f64 	%fd1562, %fd1549, %fd1561;
	sub.f64 	%fd1563, %fd1560, %fd1562;
	mul.f64 	%fd1564, %fd1557, %fd29;
	mul.f64 	%fd1565, %fd1564, %fd1550;
	sub.f64 	%fd1566, %fd1563, %fd1565;
	mul.f64 	%fd1567, %fd1551, %fd1558;
	mul.f64 	%fd1568, %fd1548, %fd1567;
	sub.f64 	%fd1569, %fd1566, %fd1568;
	setp.geu.f64 	%p681, %fd1569, %fd18;
	setp.gt.f64 	%p682, %fd1569, %fd520;
	and.pred  	%p683, %p681, %p682;
	or.pred  	%p112, %p683, %p110;
	and.pred  	%p113, %p681, %p111;
	not.pred 	%p114, %p112;
	or.pred  	%p685, %p114, %p113;
	not.pred 	%p686, %p685;
	@%p686 bra 	$L__BB0_130;
	sub.f64 	%fd309, %fd303, %fd31;
	sub.f64 	%fd310, %fd304, %fd33;
	sub.f64 	%fd311, %fd305, %fd35;
	mul.f64 	%fd1570, %fd32, %fd170;
	mul.f64 	%fd1571, %fd34, %fd171;
	mul.f64 	%fd1572, %fd309, %fd1571;
	fma.rn.f64 	%fd1573, %fd1570, %fd311, %fd1572;
	mul.f64 	%fd1574, %fd169, %fd36;
	fma.rn.f64 	%fd1575, %fd310, %fd1574, %fd1573;
	mul.f64 	%fd1576, %fd32, %fd171;
	mul.f64 	%fd1577, %fd310, %fd1576;
	sub.f64 	%fd1578, %fd1575, %fd1577;
	mul.f64 	%fd1579, %fd169, %fd34;
	mul.f64 	%fd1580, %fd1579, %fd311;
	sub.f64 	%fd1581, %fd1578, %fd1580;
	mul.f64 	%fd1582, %fd170, %fd36;
	mul.f64 	%fd1583, %fd309, %fd1582;
	sub.f64 	%fd1584, %fd1581, %fd1583;
	setp.geu.f64 	%p687, %fd1584, %fd18;
	setp.gt.f64 	%p689, %fd1584, %fd520;
	and.pred  	%p690, %p687, %p689;
	sub.f64 	%fd312, %fd305, %fd37;
	mul.f64 	%fd1585, %fd34, %fd172;
	mul.f64 	%fd1586, %fd309, %fd1585;
	fma.rn.f64 	%fd1587, %fd1570, %fd312, %fd1586;
	mul.f64 	%fd1588, %fd169, %fd38;
	fma.rn.f64 	%fd1589, %fd310, %fd1588, %fd1587;
	mul.f64 	%fd1590, %fd32, %fd172;
	mul.f64 	%fd1591, %fd310, %fd1590;
	sub.f64 	%fd1592, %fd1589, %fd1591;
	mul.f64 	%fd1593, %fd1579, %fd312;
	sub.f64 	%fd1594, %fd1592, %fd1593;
	mul.f64 	%fd1595, %fd170, %fd38;
	mul.f64 	%fd1596, %fd309, %fd1595;
	sub.f64 	%fd1597, %fd1594, %fd1596;
	setp.geu.f64 	%p692, %fd1597, %fd18;
	setp.gt.f64 	%p693, %fd1597, %fd520;
	and.pred  	%p694, %p692, %p693;
	or.pred  	%p115, %p694, %p690;
	and.pred  	%p116, %p692, %p687;
	not.pred 	%p695, %p115;
	or.pred  	%p696, %p116, %p695;
	not.pred 	%p697, %p696;
	@%p697 bra 	$L__BB0_130;
	sub.f64 	%fd313, %fd304, %fd39;
	mul.f64 	%fd1598, %fd32, %fd173;
	mul.f64 	%fd314, %fd40, %fd171;
	mul.f64 	%fd1599, %fd309, %fd314;
	fma.rn.f64 	%fd1600, %fd1598, %fd311, %fd1599;
	mul.f64 	%fd1601, %fd169, %fd36;
	fma.rn.f64 	%fd1602, %fd313, %fd1601, %fd1600;
	mul.f64 	%fd1603, %fd32, %fd171;
	mul.f64 	%fd1604, %fd313, %fd1603;
	sub.f64 	%fd1605, %fd1602, %fd1604;
	mul.f64 	%fd1606, %fd299, %fd311;
	sub.f64 	%fd1607, %fd1605, %fd1606;
	mul.f64 	%fd315, %fd173, %fd36;
	mul.f64 	%fd1608, %fd309, %fd315;
	sub.f64 	%fd1609, %fd1607, %fd1608;
	setp.geu.f64 	%p698, %fd1609, %fd18;
	setp.gt.f64 	%p699, %fd1609, %fd520;
	and.pred  	%p700, %p698, %p699;
	or.pred  	%p117, %p700, %p115;
	and.pred  	%p118, %p698, %p116;
	not.pred 	%p701, %p117;
	or.pred  	%p702, %p118, %p701;
	not.pred 	%p703, %p702;
	@%p703 bra 	$L__BB0_130;
	mul.f64 	%fd1610, %fd32, %fd173;
	mul.f64 	%fd1611, %fd309, %fd300;
	fma.rn.f64 	%fd1612, %fd1610, %fd312, %fd1611;
	mul.f64 	%fd1613, %fd169, %fd38;
	fma.rn.f64 	%fd1614, %fd313, %fd1613, %fd1612;
	mul.f64 	%fd1615, %fd32, %fd172;
	mul.f64 	%fd1616, %fd313, %fd1615;
	sub.f64 	%fd1617, %fd1614, %fd1616;
	mul.f64 	%fd1618, %fd299, %fd312;
	sub.f64 	%fd1619, %fd1617, %fd1618;
	mul.f64 	%fd1620, %fd309, %fd301;
	sub.f64 	%fd1621, %fd1619, %fd1620;
	setp.geu.f64 	%p704, %fd1621, %fd18;
	setp.gt.f64 	%p705, %fd1621, %fd520;
	and.pred  	%p706, %p704, %p705;
	or.pred  	%p119, %p706, %p117;
	and.pred  	%p120, %p704, %p118;
	not.pred 	%p707, %p119;
	or.pred  	%p708, %p120, %p707;
	not.pred 	%p709, %p708;
	@%p709 bra 	$L__BB0_130;
	sub.f64 	%fd316, %fd303, %fd41;
	mul.f64 	%fd1622, %fd34, %fd171;
	mul.f64 	%fd1623, %fd316, %fd1622;
	fma.rn.f64 	%fd1624, %fd302, %fd311, %fd1623;
	mul.f64 	%fd1625, %fd174, %fd36;
	fma.rn.f64 	%fd1626, %fd310, %fd1625, %fd1624;
	mul.f64 	%fd1627, %fd42, %fd171;
	mul.f64 	%fd1628, %fd310, %fd1627;
	sub.f64 	%fd1629, %fd1626, %fd1628;
	mul.f64 	%fd1630, %fd174, %fd34;
	mul.f64 	%fd1631, %fd1630, %fd311;
	sub.f64 	%fd1632, %fd1629, %fd1631;
	mul.f64 	%fd1633, %fd170, %fd36;
	mul.f64 	%fd1634, %fd316, %fd1633;
	sub.f64 	%fd1635, %fd1632, %fd1634;
	setp.geu.f64 	%p710, %fd1635, %fd18;
	setp.gt.f64 	%p711, %fd1635, %fd520;
	and.pred  	%p712, %p710, %p711;
	or.pred  	%p121, %p712, %p119;
	and.pred  	%p122, %p710, %p120;
	not.pred 	%p713, %p121;
	or.pred  	%p714, %p122, %p713;
	not.pred 	%p715, %p714;
	@%p715 bra 	$L__BB0_130;
	mul.f64 	%fd1636, %fd34, %fd172;
	mul.f64 	%fd1637, %fd316, %fd1636;
	fma.rn.f64 	%fd1638, %fd302, %fd312, %fd1637;
	mul.f64 	%fd317, %fd174, %fd38;
	fma.rn.f64 	%fd1639, %fd310, %fd317, %fd1638;
	mul.f64 	%fd1640, %fd42, %fd172;
	mul.f64 	%fd1641, %fd310, %fd1640;
	sub.f64 	%fd1642, %fd1639, %fd1641;
	mul.f64 	%fd1643, %fd174, %fd34;
	mul.f64 	%fd1644, %fd1643, %fd312;
	sub.f64 	%fd1645, %fd1642, %fd1644;
	mul.f64 	%fd1646, %fd170, %fd38;
	mul.f64 	%fd1647, %fd316, %fd1646;
	sub.f64 	%fd1648, %fd1645, %fd1647;
	setp.geu.f64 	%p716, %fd1648, %fd18;
	setp.gt.f64 	%p717, %fd1648, %fd520;
	and.pred  	%p718, %p716, %p717;
	or.pred  	%p123, %p718, %p121;
	and.pred  	%p124, %p716, %p122;
	not.pred 	%p719, %p123;
	or.pred  	%p720, %p124, %p719;
	not.pred 	%p721, %p720;
	@%p721 bra 	$L__BB0_130;
	mul.f64 	%fd1649, %fd42, %fd173;
	mul.f64 	%fd1650, %fd316, %fd314;
	fma.rn.f64 	%fd1651, %fd1649, %fd311, %fd1650;
	mul.f64 	%fd1652, %fd174, %fd36;
	fma.rn.f64 	%fd1653, %fd313, %fd1652, %fd1651;
	mul.f64 	%fd1654, %fd42, %fd171;
	mul.f64 	%fd1655, %fd313, %fd1654;
	sub.f64 	%fd1656, %fd1653, %fd1655;
	mul.f64 	%fd1657, %fd174, %fd40;
	mul.f64 	%fd1658, %fd1657, %fd311;
	sub.f64 	%fd1659, %fd1656, %fd1658;
	mul.f64 	%fd1660, %fd316, %fd315;
	sub.f64 	%fd1661, %fd1659, %fd1660;
	setp.geu.f64 	%p722, %fd1661, %fd18;
	setp.gt.f64 	%p723, %fd1661, %fd520;
	and.pred  	%p724, %p722, %p723;
	or.pred  	%p125, %p724, %p123;
	and.pred  	%p126, %p722, %p124;
	not.pred 	%p725, %p125;
	or.pred  	%p726, %p126, %p725;
	not.pred 	%p727, %p726;
	@%p727 bra 	$L__BB0_130;
	mul.f64 	%fd1662, %fd42, %fd173;
	mul.f64 	%fd1663, %fd316, %fd300;
	fma.rn.f64 	%fd1664, %fd1662, %fd312, %fd1663;
	fma.rn.f64 	%fd1665, %fd313, %fd317, %fd1664;
	mul.f64 	%fd1666, %fd42, %fd172;
	mul.f64 	%fd1667, %fd313, %fd1666;
	sub.f64 	%fd1668, %fd1665, %fd1667;
	mul.f64 	%fd1669, %fd174, %fd40;
	mul.f64 	%fd1670, %fd1669, %fd312;
	sub.f64 	%fd1671, %fd1668, %fd1670;
	mul.f64 	%fd1672, %fd316, %fd301;
	sub.f64 	%fd1673, %fd1671, %fd1672;
	setp.geu.f64 	%p728, %fd1673, %fd18;
	setp.gt.f64 	%p729, %fd1673, %fd520;
	and.pred  	%p730, %p728, %p729;
	or.pred  	%p127, %p730, %p125;
	and.pred  	%p128, %p728, %p126;
	not.pred 	%p731, %p128;
	or.pred  	%p732, %p112, %p731;
	and.pred  	%p733, %p127, %p732;
	not.pred 	%p734, %p733;
	or.pred  	%p735, %p113, %p128;
	and.pred  	%p736, %p734, %p735;
	not.pred 	%p737, %p736;
	@%p737 bra 	$L__BB0_130;
	and.pred  	%p739, %p113, %p114;
	not.pred 	%p740, %p127;
	and.pred  	%p741, %p128, %p740;
	or.pred  	%p742, %p739, %p741;
	mov.pred 	%p1090, 0;
	not.pred 	%p743, %p742;
	@%p743 bra 	$L__BB0_187;
$L__BB0_130:
	add.s32 	%r266, %r266, 1;
	setp.ne.s32 	%p744, %r266, 8;
	@%p744 bra 	$L__BB0_118;
	mul.f64 	%fd318, %fd34, %fd235;
	mul.f64 	%fd319, %fd233, %fd36;
	mul.f64 	%fd320, %fd32, %fd235;
	mul.f64 	%fd321, %fd234, %fd36;
	mul.f64 	%fd322, %fd34, %fd236;
	mul.f64 	%fd323, %fd233, %fd38;
	mul.f64 	%fd324, %fd32, %fd236;
	mul.f64 	%fd325, %fd234, %fd38;
	mul.f64 	%fd326, %fd32, %fd237;
	mul.f64 	%fd327, %fd233, %fd40;
	mul.f64 	%fd328, %fd40, %fd235;
	mul.f64 	%fd329, %fd237, %fd36;
	mul.f64 	%fd330, %fd40, %fd236;
	mul.f64 	%fd331, %fd237, %fd38;
	mul.f64 	%fd332, %fd42, %fd234;
	mul.f64 	%fd333, %fd238, %fd34;
	mul.f64 	%fd334, %fd238, %fd36;
	mul.f64 	%fd335, %fd42, %fd235;
	mul.f64 	%fd336, %fd238, %fd38;
	mul.f64 	%fd337, %fd42, %fd236;
	mul.f64 	%fd338, %fd42, %fd237;
	mul.f64 	%fd339, %fd238, %fd40;
	mov.b32 	%r267, 0;
$L__BB0_132:
	sub.f64 	%fd340, %fd10, %fd10;
	shr.u32 	%r186, %r267, 2;
	shr.u32 	%r187, %r267, 1;
	and.b32  	%r188, %r187, 1;
	and.b32  	%r189, %r267, 1;
	cvt.rn.f64.u32 	%fd1675, %r186;
	shl.b32 	%r190, %r186, 1;
	add.s32 	%r191, %r190, -1;
	cvt.rn.f64.s32 	%fd1676, %r191;
	fma.rn.f64 	%fd1677, %fd521, %fd1676, %fd1675;
	fma.rn.f64 	%fd341, %fd519, %fd1677, %fd13;
	cvt.rn.f64.u32 	%fd1678, %r188;
	and.b32  	%r192, %r267, 2;
	add.s32 	%r193, %r192, -1;
	cvt.rn.f64.s32 	%fd1679, %r193;
	fma.rn.f64 	%fd1680, %fd521, %fd1679, %fd1678;
	fma.rn.f64 	%fd342, %fd519, %fd1680, %fd14;
	cvt.rn.f64.u32 	%fd1681, %r189;
	shl.b32 	%r194, %r267, 1;
	and.b32  	%r195, %r194, 2;
	add.s32 	%r196, %r195, -1;
	cvt.rn.f64.s32 	%fd1682, %r196;
	fma.rn.f64 	%fd1683, %fd521, %fd1682, %fd1681;
	fma.rn.f64 	%fd343, %fd519, %fd1683, %fd15;
	sub.f64 	%fd344, %fd341, %fd1;
	sub.f64 	%fd345, %fd342, %fd2;
	sub.f64 	%fd346, %fd343, %fd3;
	mul.f64 	%fd1684, %fd222, %fd346;
	mul.f64 	%fd1685, %fd223, %fd345;
	sub.f64 	%fd1686, %fd1684, %fd1685;
	mul.f64 	%fd1687, %fd223, %fd344;
	mul.f64 	%fd1688, %fd221, %fd346;
	sub.f64 	%fd1689, %fd1687, %fd1688;
	mul.f64 	%fd1690, %fd221, %fd345;
	mul.f64 	%fd1691, %fd222, %fd344;
	sub.f64 	%fd1692, %fd1690, %fd1691;
	mul.f64 	%fd1693, %fd1686, %fd1686;
	fma.rn.f64 	%fd1694, %fd1689, %fd1689, %fd1693;
	fma.rn.f64 	%fd1695, %fd1692, %fd1692, %fd1694;
	sqrt.rn.f64 	%fd1696, %fd1695;
	setp.geu.f64 	%p745, %fd1696, %fd17;
	setp.leu.f64 	%p746, %fd1696, %fd16;
	and.pred  	%p747, %p745, %p746;
	@%p747 bra 	$L__BB0_144;
	sub.f64 	%fd1697, %fd1, %fd1;
	mul.f64 	%fd1698, %fd1697, %fd222;
	sub.f64 	%fd1699, %fd2, %fd2;
	mul.f64 	%fd1700, %fd1699, %fd223;
	mul.f64 	%fd1701, %fd344, %fd1700;
	fma.rn.f64 	%fd1702, %fd1698, %fd346, %fd1701;
	sub.f64 	%fd1703, %fd3, %fd3;
	mul.f64 	%fd1704, %fd221, %fd1703;
	fma.rn.f64 	%fd1705, %fd345, %fd1704, %fd1702;
	mul.f64 	%fd1706, %fd1697, %fd223;
	mul.f64 	%fd1707, %fd345, %fd1706;
	sub.f64 	%fd1708, %fd1705, %fd1707;
	mul.f64 	%fd1709, %fd221, %fd1699;
	mul.f64 	%fd1710, %fd1709, %fd346;
	sub.f64 	%fd1711, %fd1708, %fd1710;
	mul.f64 	%fd1712, %fd222, %fd1703;
	mul.f64 	%fd1713, %fd344, %fd1712;
	sub.f64 	%fd1714, %fd1711, %fd1713;
	setp.geu.f64 	%p748, %fd1714, %fd18;
	setp.gt.f64 	%p750, %fd1714, %fd520;
	and.pred  	%p751, %p748, %p750;
	sub.f64 	%fd1715, %fd341, %fd4;
	sub.f64 	%fd1716, %fd342, %fd5;
	sub.f64 	%fd1717, %fd343, %fd6;
	sub.f64 	%fd1718, %fd1, %fd4;
	mul.f64 	%fd1719, %fd1718, %fd225;
	sub.f64 	%fd1720, %fd2, %fd5;
	mul.f64 	%fd1721, %fd1720, %fd226;
	mul.f64 	%fd1722, %fd1715, %fd1721;
	fma.rn.f64 	%fd1723, %fd1719, %fd1717, %fd1722;
	sub.f64 	%fd1724, %fd3, %fd6;
	mul.f64 	%fd1725, %fd224, %fd1724;
	fma.rn.f64 	%fd1726, %fd1716, %fd1725, %fd1723;
	mul.f64 	%fd1727, %fd1718, %fd226;
	mul.f64 	%fd1728, %fd1716, %fd1727;
	sub.f64 	%fd1729, %fd1726, %fd1728;
	mul.f64 	%fd1730, %fd224, %fd1720;
	mul.f64 	%fd1731, %fd1730, %fd1717;
	sub.f64 	%fd1732, %fd1729, %fd1731;
	mul.f64 	%fd1733, %fd225, %fd1724;
	mul.f64 	%fd1734, %fd1715, %fd1733;
	sub.f64 	%fd1735, %fd1732, %fd1734;
	setp.geu.f64 	%p753, %fd1735, %fd18;
	setp.gt.f64 	%p754, %fd1735, %fd520;
	and.pred  	%p755, %p753, %p754;
	or.pred  	%p129, %p755, %p751;
	and.pred  	%p130, %p753, %p748;
	not.pred 	%p757, %p129;
	or.pred  	%p758, %p757, %p130;
	not.pred 	%p759, %p758;
	@%p759 bra 	$L__BB0_144;
	sub.f64 	%fd1736, %fd341, %fd7;
	sub.f64 	%fd1737, %fd342, %fd8;
	sub.f64 	%fd1738, %fd343, %fd9;
	sub.f64 	%fd1739, %fd1, %fd7;
	mul.f64 	%fd1740, %fd1739, %fd228;
	sub.f64 	%fd1741, %fd2, %fd8;
	mul.f64 	%fd1742, %fd1741, %fd229;
	mul.f64 	%fd1743, %fd1736, %fd1742;
	fma.rn.f64 	%fd1744, %fd1740, %fd1738, %fd1743;
	sub.f64 	%fd1745, %fd3, %fd9;
	mul.f64 	%fd1746, %fd227, %fd1745;
	fma.rn.f64 	%fd1747, %fd1737, %fd1746, %fd1744;
	mul.f64 	%fd1748, %fd1739, %fd229;
	mul.f64 	%fd1749, %fd1737, %fd1748;
	sub.f64 	%fd1750, %fd1747, %fd1749;
	mul.f64 	%fd1751, %fd227, %fd1741;
	mul.f64 	%fd1752, %fd1751, %fd1738;
	sub.f64 	%fd1753, %fd1750, %fd1752;
	mul.f64 	%fd1754, %fd228, %fd1745;
	mul.f64 	%fd1755, %fd1736, %fd1754;
	sub.f64 	%fd1756, %fd1753, %fd1755;
	setp.geu.f64 	%p760, %fd1756, %fd18;
	setp.gt.f64 	%p761, %fd1756, %fd520;
	and.pred  	%p762, %p760, %p761;
	or.pred  	%p131, %p762, %p129;
	and.pred  	%p132, %p760, %p130;
	not.pred 	%p764, %p131;
	or.pred  	%p765, %p764, %p132;
	not.pred 	%p766, %p765;
	@%p766 bra 	$L__BB0_144;
	sub.f64 	%fd1757, %fd341, %fd10;
	sub.f64 	%fd1758, %fd342, %fd11;
	sub.f64 	%fd1759, %fd343, %fd12;
	sub.f64 	%fd1760, %fd1, %fd10;
	sub.f64 	%fd1761, %fd11, %fd11;
	mul.f64 	%fd1762, %fd1760, %fd1761;
	sub.f64 	%fd1763, %fd2, %fd11;
	sub.f64 	%fd1764, %fd12, %fd12;
	mul.f64 	%fd1765, %fd1763, %fd1764;
	mul.f64 	%fd1766, %fd1757, %fd1765;
	fma.rn.f64 	%fd1767, %fd1762, %fd1759, %fd1766;
	sub.f64 	%fd1768, %fd3, %fd12;
	mul.f64 	%fd1769, %fd340, %fd1768;
	fma.rn.f64 	%fd1770, %fd1758, %fd1769, %fd1767;
	mul.f64 	%fd1771, %fd1760, %fd1764;
	mul.f64 	%fd1772, %fd1758, %fd1771;
	sub.f64 	%fd1773, %fd1770, %fd1772;
	mul.f64 	%fd1774, %fd340, %fd1763;
	mul.f64 	%fd1775, %fd1774, %fd1759;
	sub.f64 	%fd1776, %fd1773, %fd1775;
	mul.f64 	%fd1777, %fd1761, %fd1768;
	mul.f64 	%fd1778, %fd1757, %fd1777;
	sub.f64 	%fd1779, %fd1776, %fd1778;
	setp.geu.f64 	%p767, %fd1779, %fd18;
	setp.gt.f64 	%p768, %fd1779, %fd520;
	and.pred  	%p769, %p767, %p768;
	or.pred  	%p133, %p769, %p131;
	and.pred  	%p134, %p767, %p132;
	not.pred 	%p135, %p133;
	or.pred  	%p771, %p135, %p134;
	not.pred 	%p772, %p771;
	@%p772 bra 	$L__BB0_144;
	sub.f64 	%fd347, %fd341, %fd31;
	sub.f64 	%fd348, %fd342, %fd33;
	sub.f64 	%fd349, %fd343, %fd35;
	sub.f64 	%fd1780, %fd1, %fd31;
	mul.f64 	%fd1781, %fd1780, %fd234;
	mul.f64 	%fd1782, %fd347, %fd318;
	fma.rn.f64 	%fd1783, %fd1781, %fd349, %fd1782;
	fma.rn.f64 	%fd1784, %fd348, %fd319, %fd1783;
	mul.f64 	%fd1785, %fd348, %fd320;
	sub.f64 	%fd1786, %fd1784, %fd1785;
	sub.f64 	%fd1787, %fd2, %fd33;
	mul.f64 	%fd1788, %fd233, %fd1787;
	mul.f64 	%fd1789, %fd1788, %fd349;
	sub.f64 	%fd1790, %fd1786, %fd1789;
	mul.f64 	%fd1791, %fd347, %fd321;
	sub.f64 	%fd1792, %fd1790, %fd1791;
	setp.geu.f64 	%p773, %fd1792, %fd18;
	setp.gt.f64 	%p775, %fd1792, %fd520;
	and.pred  	%p776, %p773, %p775;
	sub.f64 	%fd350, %fd343, %fd37;
	mul.f64 	%fd1793, %fd347, %fd322;
	fma.rn.f64 	%fd1794, %fd1781, %fd350, %fd1793;
	fma.rn.f64 	%fd1795, %fd348, %fd323, %fd1794;
	mul.f64 	%fd1796, %fd348, %fd324;
	sub.f64 	%fd1797, %fd1795, %fd1796;
	mul.f64 	%fd1798, %fd1788, %fd350;
	sub.f64 	%fd1799, %fd1797, %fd1798;
	mul.f64 	%fd1800, %fd347, %fd325;
	sub.f64 	%fd1801, %fd1799, %fd1800;
	setp.geu.f64 	%p778, %fd1801, %fd18;
	setp.gt.f64 	%p779, %fd1801, %fd520;
	and.pred  	%p780, %p778, %p779;
	or.pred  	%p136, %p780, %p776;
	and.pred  	%p137, %p778, %p773;
	not.pred 	%p781, %p136;
	or.pred  	%p782, %p137, %p781;
	not.pred 	%p783, %p782;
	@%p783 bra 	$L__BB0_144;
	sub.f64 	%fd351, %fd342, %fd39;
	mul.f64 	%fd1802, %fd347, %fd328;
	fma.rn.f64 	%fd1803, %fd326, %fd349, %fd1802;
	fma.rn.f64 	%fd1804, %fd351, %fd319, %fd1803;
	mul.f64 	%fd1805, %fd351, %fd320;
	sub.f64 	%fd1806, %fd1804, %fd1805;
	mul.f64 	%fd1807, %fd327, %fd349;
	sub.f64 	%fd1808, %fd1806, %fd1807;
	mul.f64 	%fd1809, %fd347, %fd329;
	sub.f64 	%fd1810, %fd1808, %fd1809;
	setp.geu.f64 	%p784, %fd1810, %fd18;
	setp.gt.f64 	%p785, %fd1810, %fd520;
	and.pred  	%p786, %p784, %p785;
	or.pred  	%p138, %p786, %p136;
	and.pred  	%p139, %p784, %p137;
	not.pred 	%p787, %p138;
	or.pred  	%p788, %p139, %p787;
	not.pred 	%p789, %p788;
	@%p789 bra 	$L__BB0_144;
	mul.f64 	%fd1811, %fd347, %fd330;
	fma.rn.f64 	%fd1812, %fd326, %fd350, %fd1811;
	fma.rn.f64 	%fd1813, %fd351, %fd323, %fd1812;
	mul.f64 	%fd1814, %fd351, %fd324;
	sub.f64 	%fd1815, %fd1813, %fd1814;
	mul.f64 	%fd1816, %fd327, %fd350;
	sub.f64 	%fd1817, %fd1815, %fd1816;
	mul.f64 	%fd1818, %fd347, %fd331;
	sub.f64 	%fd1819, %fd1817, %fd1818;
	setp.geu.f64 	%p790, %fd1819, %fd18;
	setp.gt.f64 	%p791, %fd1819, %fd520;
	and.pred  	%p792, %p790, %p791;
	or.pred  	%p140, %p792, %p138;
	and.pred  	%p141, %p790, %p139;
	not.pred 	%p793, %p140;
	or.pred  	%p794, %p141, %p793;
	not.pred 	%p795, %p794;
	@%p795 bra 	$L__BB0_144;
	sub.f64 	%fd352, %fd341, %fd41;
	mul.f64 	%fd1820, %fd352, %fd318;
	fma.rn.f64 	%fd1821, %fd332, %fd349, %fd1820;
	fma.rn.f64 	%fd1822, %fd348, %fd334, %fd1821;
	mul.f64 	%fd1823, %fd348, %fd335;
	sub.f64 	%fd1824, %fd1822, %fd1823;
	mul.f64 	%fd1825, %fd333, %fd349;
	sub.f64 	%fd1826, %fd1824, %fd1825;
	mul.f64 	%fd1827, %fd352, %fd321;
	sub.f64 	%fd1828, %fd1826, %fd1827;
	setp.geu.f64 	%p796, %fd1828, %fd18;
	setp.gt.f64 	%p797, %fd1828, %fd520;
	and.pred  	%p798, %p796, %p797;
	or.pred  	%p142, %p798, %p140;
	and.pred  	%p143, %p796, %p141;
	not.pred 	%p799, %p142;
	or.pred  	%p800, %p143, %p799;
	not.pred 	%p801, %p800;
	@%p801 bra 	$L__BB0_144;
	mul.f64 	%fd1829, %fd352, %fd322;
	fma.rn.f64 	%fd1830, %fd332, %fd350, %fd1829;
	fma.rn.f64 	%fd1831, %fd348, %fd336, %fd1830;
	mul.f64 	%fd1832, %fd348, %fd337;
	sub.f64 	%fd1833, %fd1831, %fd1832;
	mul.f64 	%fd1834, %fd333, %fd350;
	sub.f64 	%fd1835, %fd1833, %fd1834;
	mul.f64 	%fd1836, %fd352, %fd325;
	sub.f64 	%fd1837, %fd1835, %fd1836;
	setp.geu.f64 	%p802, %fd1837, %fd18;
	setp.gt.f64 	%p803, %fd1837, %fd520;
	and.pred  	%p804, %p802, %p803;
	or.pred  	%p144, %p804, %p142;
	and.pred  	%p145, %p802, %p143;
	not.pred 	%p805, %p144;
	or.pred  	%p806, %p145, %p805;
	not.pred 	%p807, %p806;
	@%p807 bra 	$L__BB0_144;
	mul.f64 	%fd1838, %fd352, %fd328;
	fma.rn.f64 	%fd1839, %fd338, %fd349, %fd1838;
	fma.rn.f64 	%fd1840, %fd351, %fd334, %fd1839;
	mul.f64 	%fd1841, %fd351, %fd335;
	sub.f64 	%fd1842, %fd1840, %fd1841;
	mul.f64 	%fd1843, %fd339, %fd349;
	sub.f64 	%fd1844, %fd1842, %fd1843;
	mul.f64 	%fd1845, %fd352, %fd329;
	sub.f64 	%fd1846, %fd1844, %fd1845;
	setp.geu.f64 	%p808, %fd1846, %fd18;
	setp.gt.f64 	%p809, %fd1846, %fd520;
	and.pred  	%p810, %p808, %p809;
	or.pred  	%p146, %p810, %p144;
	and.pred  	%p147, %p808, %p145;
	not.pred 	%p811, %p146;
	or.pred  	%p812, %p147, %p811;
	not.pred 	%p813, %p812;
	@%p813 bra 	$L__BB0_144;
	mul.f64 	%fd1847, %fd352, %fd330;
	fma.rn.f64 	%fd1848, %fd338, %fd350, %fd1847;
	fma.rn.f64 	%fd1849, %fd351, %fd336, %fd1848;
	mul.f64 	%fd1850, %fd351, %fd337;
	sub.f64 	%fd1851, %fd1849, %fd1850;
	mul.f64 	%fd1852, %fd339, %fd350;
	sub.f64 	%fd1853, %fd1851, %fd1852;
	mul.f64 	%fd1854, %fd352, %fd331;
	sub.f64 	%fd1855, %fd1853, %fd1854;
	setp.geu.f64 	%p814, %fd1855, %fd18;
	setp.gt.f64 	%p815, %fd1855, %fd520;
	and.pred  	%p816, %p814, %p815;
	or.pred  	%p148, %p816, %p146;
	and.pred  	%p149, %p814, %p147;
	not.pred 	%p817, %p149;
	or.pred  	%p818, %p133, %p817;
	and.pred  	%p819, %p148, %p818;
	not.pred 	%p820, %p819;
	or.pred  	%p821, %p134, %p149;
	and.pred  	%p822, %p820, %p821;
	not.pred 	%p823, %p822;
	@%p823 bra 	$L__BB0_144;
	and.pred  	%p825, %p134, %p135;
	not.pred 	%p826, %p148;
	and.pred  	%p827, %p149, %p826;
	or.pred  	%p828, %p825, %p827;
	mov.pred 	%p1090, 0;
	not.pred 	%p829, %p828;
	@%p829 bra 	$L__BB0_187;
$L__BB0_144:
	add.s32 	%r267, %r267, 1;
	setp.ne.s32 	%p830, %r267, 8;
	@%p830 bra 	$L__BB0_132;
	mul.f64 	%fd353, %fd106, %fd171;
	mul.f64 	%fd354, %fd169, %fd107;
	mul.f64 	%fd355, %fd105, %fd171;
	mul.f64 	%fd356, %fd170, %fd107;
	mul.f64 	%fd357, %fd106, %fd172;
	mul.f64 	%fd358, %fd169, %fd108;
	mul.f64 	%fd359, %fd105, %fd172;
	mul.f64 	%fd360, %fd170, %fd108;
	mul.f64 	%fd361, %fd105, %fd173;
	mul.f64 	%fd362, %fd169, %fd109;
	mul.f64 	%fd363, %fd109, %fd171;
	mul.f64 	%fd364, %fd173, %fd107;
	mul.f64 	%fd365, %fd109, %fd172;
	mul.f64 	%fd366, %fd173, %fd108;
	mul.f64 	%fd367, %fd110, %fd170;
	mul.f64 	%fd368, %fd174, %fd107;
	mul.f64 	%fd369, %fd110, %fd171;
	mul.f64 	%fd370, %fd174, %fd108;
	mul.f64 	%fd371, %fd110, %fd172;
	mul.f64 	%fd372, %fd110, %fd173;
	mul.f64 	%fd373, %fd174, %fd109;
	mov.b32 	%r268, 0;
$L__BB0_146:
	sub.f64 	%fd374, %fd4, %fd4;
	sub.f64 	%fd375, %fd5, %fd8;
	sub.f64 	%fd376, %fd6, %fd9;
	sub.f64 	%fd377, %fd4, %fd7;
	sub.f64 	%fd378, %fd5, %fd5;
	sub.f64 	%fd379, %fd5, %fd11;
	sub.f64 	%fd380, %fd6, %fd12;
	sub.f64 	%fd381, %fd4, %fd10;
	sub.f64 	%fd382, %fd6, %fd6;
	shr.u32 	%r198, %r268, 2;
	shr.u32 	%r199, %r268, 1;
	and.b32  	%r200, %r199, 1;
	and.b32  	%r201, %r268, 1;
	cvt.rn.f64.u32 	%fd1857, %r198;
	shl.b32 	%r202, %r198, 1;
	add.s32 	%r203, %r202, -1;
	cvt.rn.f64.s32 	%fd1858, %r203;
	fma.rn.f64 	%fd1859, %fd521, %fd1858, %fd1857;
	fma.rn.f64 	%fd383, %fd519, %fd1859, %fd13;
	cvt.rn.f64.u32 	%fd1860, %r200;
	and.b32  	%r204, %r268, 2;
	add.s32 	%r205, %r204, -1;
	cvt.rn.f64.s32 	%fd1861, %r205;
	fma.rn.f64 	%fd1862, %fd521, %fd1861, %fd1860;
	fma.rn.f64 	%fd384, %fd519, %fd1862, %fd14;
	cvt.rn.f64.u32 	%fd1863, %r201;
	shl.b32 	%r206, %r268, 1;
	and.b32  	%r207, %r206, 2;
	add.s32 	%r208, %r207, -1;
	cvt.rn.f64.s32 	%fd1864, %r208;
	fma.rn.f64 	%fd1865, %fd521, %fd1864, %fd1863;
	fma.rn.f64 	%fd385, %fd519, %fd1865, %fd15;
	sub.f64 	%fd386, %fd383, %fd4;
	sub.f64 	%fd387, %fd384, %fd5;
	sub.f64 	%fd388, %fd385, %fd6;
	mul.f64 	%fd1866, %fd161, %fd388;
	mul.f64 	%fd1867, %fd162, %fd387;
	sub.f64 	%fd1868, %fd1866, %fd1867;
	mul.f64 	%fd1869, %fd162, %fd386;
	mul.f64 	%fd1870, %fd160, %fd388;
	sub.f64 	%fd1871, %fd1869, %fd1870;
	mul.f64 	%fd1872, %fd160, %fd387;
	mul.f64 	%fd1873, %fd161, %fd386;
	sub.f64 	%fd1874, %fd1872, %fd1873;
	mul.f64 	%fd1875, %fd1868, %fd1868;
	fma.rn.f64 	%fd1876, %fd1871, %fd1871, %fd1875;
	fma.rn.f64 	%fd1877, %fd1874, %fd1874, %fd1876;
	sqrt.rn.f64 	%fd1878, %fd1877;
	setp.geu.f64 	%p831, %fd1878, %fd17;
	setp.leu.f64 	%p832, %fd1878, %fd16;
	and.pred  	%p833, %p831, %p832;
	@%p833 bra 	$L__BB0_158;
	sub.f64 	%fd1879, %fd383, %fd1;
	sub.f64 	%fd1880, %fd384, %fd2;
	sub.f64 	%fd1881, %fd385, %fd3;
	mul.f64 	%fd1882, %fd93, %fd158;
	mul.f64 	%fd1883, %fd94, %fd159;
	mul.f64 	%fd1884, %fd1879, %fd1883;
	fma.rn.f64 	%fd1885, %fd1882, %fd1881, %fd1884;
	mul.f64 	%fd1886, %fd157, %fd95;
	fma.rn.f64 	%fd1887, %fd1880, %fd1886, %fd1885;
	mul.f64 	%fd1888, %fd93, %fd159;
	mul.f64 	%fd1889, %fd1880, %fd1888;
	sub.f64 	%fd1890, %fd1887, %fd1889;
	mul.f64 	%fd1891, %fd157, %fd94;
	mul.f64 	%fd1892, %fd1891, %fd1881;
	sub.f64 	%fd1893, %fd1890, %fd1892;
	mul.f64 	%fd1894, %fd158, %fd95;
	mul.f64 	%fd1895, %fd1879, %fd1894;
	sub.f64 	%fd1896, %fd1893, %fd1895;
	setp.geu.f64 	%p834, %fd1896, %fd18;
	setp.gt.f64 	%p836, %fd1896, %fd520;
	and.pred  	%p837, %p834, %p836;
	mul.f64 	%fd1897, %fd374, %fd161;
	mul.f64 	%fd1898, %fd378, %fd162;
	mul.f64 	%fd1899, %fd386, %fd1898;
	fma.rn.f64 	%fd1900, %fd1897, %fd388, %fd1899;
	mul.f64 	%fd1901, %fd160, %fd382;
	fma.rn.f64 	%fd1902, %fd387, %fd1901, %fd1900;
	mul.f64 	%fd1903, %fd374, %fd162;
	mul.f64 	%fd1904, %fd387, %fd1903;
	sub.f64 	%fd1905, %fd1902, %fd1904;
	mul.f64 	%fd1906, %fd160, %fd378;
	mul.f64 	%fd1907, %fd1906, %fd388;
	sub.f64 	%fd1908, %fd1905, %fd1907;
	mul.f64 	%fd1909, %fd161, %fd382;
	mul.f64 	%fd1910, %fd386, %fd1909;
	sub.f64 	%fd1911, %fd1908, %fd1910;
	setp.geu.f64 	%p839, %fd1911, %fd18;
	setp.gt.f64 	%p840, %fd1911, %fd520;
	and.pred  	%p841, %p839, %p840;
	or.pred  	%p150, %p841, %p837;
	and.pred  	%p151, %p839, %p834;
	not.pred 	%p843, %p150;
	or.pred  	%p844, %p843, %p151;
	not.pred 	%p845, %p844;
	@%p845 bra 	$L__BB0_158;
	sub.f64 	%fd1912, %fd383, %fd7;
	sub.f64 	%fd1913, %fd384, %fd8;
	sub.f64 	%fd1914, %fd385, %fd9;
	sub.f64 	%fd1915, %fd8, %fd8;
	mul.f64 	%fd1916, %fd377, %fd1915;
	sub.f64 	%fd1917, %fd9, %fd9;
	mul.f64 	%fd1918, %fd375, %fd1917;
	mul.f64 	%fd1919, %fd1912, %fd1918;
	fma.rn.f64 	%fd1920, %fd1916, %fd1914, %fd1919;
	sub.f64 	%fd1921, %fd7, %fd7;
	mul.f64 	%fd1922, %fd1921, %fd376;
	fma.rn.f64 	%fd1923, %fd1913, %fd1922, %fd1920;
	mul.f64 	%fd1924, %fd377, %fd1917;
	mul.f64 	%fd1925, %fd1913, %fd1924;
	sub.f64 	%fd1926, %fd1923, %fd1925;
	mul.f64 	%fd1927, %fd1921, %fd375;
	mul.f64 	%fd1928, %fd1927, %fd1914;
	sub.f64 	%fd1929, %fd1926, %fd1928;
	mul.f64 	%fd1930, %fd1915, %fd376;
	mul.f64 	%fd1931, %fd1912, %fd1930;
	sub.f64 	%fd1932, %fd1929, %fd1931;
	setp.geu.f64 	%p846, %fd1932, %fd18;
	setp.gt.f64 	%p847, %fd1932, %fd520;
	and.pred  	%p848, %p846, %p847;
	or.pred  	%p152, %p848, %p150;
	and.pred  	%p153, %p846, %p151;
	not.pred 	%p850, %p152;
	or.pred  	%p851, %p850, %p153;
	not.pred 	%p852, %p851;
	@%p852 bra 	$L__BB0_158;
	sub.f64 	%fd1933, %fd383, %fd10;
	sub.f64 	%fd1934, %fd384, %fd11;
	sub.f64 	%fd1935, %fd385, %fd12;
	sub.f64 	%fd1936, %fd8, %fd11;
	mul.f64 	%fd1937, %fd381, %fd1936;
	sub.f64 	%fd1938, %fd9, %fd12;
	mul.f64 	%fd1939, %fd379, %fd1938;
	mul.f64 	%fd1940, %fd1933, %fd1939;
	fma.rn.f64 	%fd1941, %fd1937, %fd1935, %fd1940;
	sub.f64 	%fd1942, %fd7, %fd10;
	mul.f64 	%fd1943, %fd1942, %fd380;
	fma.rn.f64 	%fd1944, %fd1934, %fd1943, %fd1941;
	mul.f64 	%fd1945, %fd381, %fd1938;
	mul.f64 	%fd1946, %fd1934, %fd1945;
	sub.f64 	%fd1947, %fd1944, %fd1946;
	mul.f64 	%fd1948, %fd1942, %fd379;
	mul.f64 	%fd1949, %fd1948, %fd1935;
	sub.f64 	%fd1950, %fd1947, %fd1949;
	mul.f64 	%fd1951, %fd1936, %fd380;
	mul.f64 	%fd1952, %fd1933, %fd1951;
	sub.f64 	%fd1953, %fd1950, %fd1952;
	setp.geu.f64 	%p853, %fd1953, %fd18;
	setp.gt.f64 	%p854, %fd1953, %fd520;
	and.pred  	%p855, %p853, %p854;
	or.pred  	%p154, %p855, %p152;
	and.pred  	%p155, %p853, %p153;
	not.pred 	%p156, %p154;
	or.pred  	%p857, %p156, %p155;
	not.pred 	%p858, %p857;
	@%p858 bra 	$L__BB0_158;
	sub.f64 	%fd389, %fd383, %fd31;
	sub.f64 	%fd390, %fd384, %fd33;
	sub.f64 	%fd391, %fd385, %fd35;
	mul.f64 	%fd1954, %fd105, %fd170;
	mul.f64 	%fd1955, %fd389, %fd353;
	fma.rn.f64 	%fd1956, %fd1954, %fd391, %fd1955;
	fma.rn.f64 	%fd1957, %fd390, %fd354, %fd1956;
	mul.f64 	%fd1958, %fd390, %fd355;
	sub.f64 	%fd1959, %fd1957, %fd1958;
	mul.f64 	%fd1960, %fd169, %fd106;
	mul.f64 	%fd1961, %fd1960, %fd391;
	sub.f64 	%fd1962, %fd1959, %fd1961;
	mul.f64 	%fd1963, %fd389, %fd356;
	sub.f64 	%fd1964, %fd1962, %fd1963;
	setp.geu.f64 	%p859, %fd1964, %fd18;
	setp.gt.f64 	%p861, %fd1964, %fd520;
	and.pred  	%p862, %p859, %p861;
	sub.f64 	%fd392, %fd385, %fd37;
	mul.f64 	%fd1965, %fd389, %fd357;
	fma.rn.f64 	%fd1966, %fd1954, %fd392, %fd1965;
	fma.rn.f64 	%fd1967, %fd390, %fd358, %fd1966;
	mul.f64 	%fd1968, %fd390, %fd359;
	sub.f64 	%fd1969, %fd1967, %fd1968;
	mul.f64 	%fd1970, %fd1960, %fd392;
	sub.f64 	%fd1971, %fd1969, %fd1970;
	mul.f64 	%fd1972, %fd389, %fd360;
	sub.f64 	%fd1973, %fd1971, %fd1972;
	setp.geu.f64 	%p864, %fd1973, %fd18;
	setp.gt.f64 	%p865, %fd1973, %fd520;
	and.pred  	%p866, %p864, %p865;
	or.pred  	%p157, %p866, %p862;
	and.pred  	%p158, %p864, %p859;
	not.pred 	%p867, %p157;
	or.pred  	%p868, %p158, %p867;
	not.pred 	%p869, %p868;
	@%p869 bra 	$L__BB0_158;
	sub.f64 	%fd393, %fd384, %fd39;
	mul.f64 	%fd1974, %fd389, %fd363;
	fma.rn.f64 	%fd1975, %fd361, %fd391, %fd1974;
	fma.rn.f64 	%fd1976, %fd393, %fd354, %fd1975;
	mul.f64 	%fd1977, %fd393, %fd355;
	sub.f64 	%fd1978, %fd1976, %fd1977;
	mul.f64 	%fd1979, %fd362, %fd391;
	sub.f64 	%fd1980, %fd1978, %fd1979;
	mul.f64 	%fd1981, %fd389, %fd364;
	sub.f64 	%fd1982, %fd1980, %fd1981;
	setp.geu.f64 	%p870, %fd1982, %fd18;
	setp.gt.f64 	%p871, %fd1982, %fd520;
	and.pred  	%p872, %p870, %p871;
	or.pred  	%p159, %p872, %p157;
	and.pred  	%p160, %p870, %p158;
	not.pred 	%p873, %p159;
	or.pred  	%p874, %p160, %p873;
	not.pred 	%p875, %p874;
	@%p875 bra 	$L__BB0_158;
	mul.f64 	%fd1983, %fd389, %fd365;
	fma.rn.f64 	%fd1984, %fd361, %fd392, %fd1983;
	fma.rn.f64 	%fd1985, %fd393, %fd358, %fd1984;
	mul.f64 	%fd1986, %fd393, %fd359;
	sub.f64 	%fd1987, %fd1985, %fd1986;
	mul.f64 	%fd1988, %fd362, %fd392;
	sub.f64 	%fd1989, %fd1987, %fd1988;
	mul.f64 	%fd1990, %fd389, %fd366;
	sub.f64 	%fd1991, %fd1989, %fd1990;
	setp.geu.f64 	%p876, %fd1991, %fd18;
	setp.gt.f64 	%p877, %fd1991, %fd520;
	and.pred  	%p878, %p876, %p877;
	or.pred  	%p161, %p878, %p159;
	and.pred  	%p162, %p876, %p160;
	not.pred 	%p879, %p161;
	or.pred  	%p880, %p162, %p879;
	not.pred 	%p881, %p880;
	@%p881 bra 	$L__BB0_158;
	sub.f64 	%fd394, %fd383, %fd41;
	mul.f64 	%fd1992, %fd394, %fd353;
	fma.rn.f64 	%fd1993, %fd367, %fd391, %fd1992;
	fma.rn.f64 	%fd1994, %fd390, %fd368, %fd1993;
	mul.f64 	%fd1995, %fd390, %fd369;
	sub.f64 	%fd1996, %fd1994, %fd1995;
	mul.f64 	%fd395, %fd174, %fd106;
	mul.f64 	%fd1997, %fd395, %fd391;
	sub.f64 	%fd1998, %fd1996, %fd1997;
	mul.f64 	%fd1999, %fd394, %fd356;
	sub.f64 	%fd2000, %fd1998, %fd1999;
	setp.geu.f64 	%p882, %fd2000, %fd18;
	setp.gt.f64 	%p883, %fd2000, %fd520;
	and.pred  	%p884, %p882, %p883;
	or.pred  	%p163, %p884, %p161;
	and.pred  	%p164, %p882, %p162;
	not.pred 	%p885, %p163;
	or.pred  	%p886, %p164, %p885;
	not.pred 	%p887, %p886;
	@%p887 bra 	$L__BB0_158;
	mul.f64 	%fd2001, %fd394, %fd357;
	fma.rn.f64 	%fd2002, %fd367, %fd392, %fd2001;
	fma.rn.f64 	%fd2003, %fd390, %fd370, %fd2002;
	mul.f64 	%fd2004, %fd390, %fd371;
	sub.f64 	%fd2005, %fd2003, %fd2004;
	mul.f64 	%fd2006, %fd395, %fd392;
	sub.f64 	%fd2007, %fd2005, %fd2006;
	mul.f64 	%fd2008, %fd394, %fd360;
	sub.f64 	%fd2009, %fd2007, %fd2008;
	setp.geu.f64 	%p888, %fd2009, %fd18;
	setp.gt.f64 	%p889, %fd2009, %fd520;
	and.pred  	%p890, %p888, %p889;
	or.pred  	%p165, %p890, %p163;
	and.pred  	%p166, %p888, %p164;
	not.pred 	%p891, %p165;
	or.pred  	%p892, %p166, %p891;
	not.pred 	%p893, %p892;
	@%p893 bra 	$L__BB0_158;
	mul.f64 	%fd2010, %fd394, %fd363;
	fma.rn.f64 	%fd2011, %fd372, %fd391, %fd2010;
	fma.rn.f64 	%fd2012, %fd393, %fd368, %fd2011;
	mul.f64 	%fd2013, %fd393, %fd369;
	sub.f64 	%fd2014, %fd2012, %fd2013;
	mul.f64 	%fd2015, %fd373, %fd391;
	sub.f64 	%fd2016, %fd2014, %fd2015;
	mul.f64 	%fd2017, %fd394, %fd364;
	sub.f64 	%fd2018, %fd2016, %fd2017;
	setp.geu.f64 	%p894, %fd2018, %fd18;
	setp.gt.f64 	%p895, %fd2018, %fd520;
	and.pred  	%p896, %p894, %p895;
	or.pred  	%p167, %p896, %p165;
	and.pred  	%p168, %p894, %p166;
	not.pred 	%p897, %p167;
	or.pred  	%p898, %p168, %p897;
	not.pred 	%p899, %p898;
	@%p899 bra 	$L__BB0_158;
	mul.f64 	%fd2019, %fd394, %fd365;
	fma.rn.f64 	%fd2020, %fd372, %fd392, %fd2019;
	fma.rn.f64 	%fd2021, %fd393, %fd370, %fd2020;
	mul.f64 	%fd2022, %fd393, %fd371;
	sub.f64 	%fd2023, %fd2021, %fd2022;
	mul.f64 	%fd2024, %fd373, %fd392;
	sub.f64 	%fd2025, %fd2023, %fd2024;
	mul.f64 	%fd2026, %fd394, %fd366;
	sub.f64 	%fd2027, %fd2025, %fd2026;
	setp.geu.f64 	%p900, %fd2027, %fd18;
	setp.gt.f64 	%p901, %fd2027, %fd520;
	and.pred  	%p902, %p900, %p901;
	or.pred  	%p169, %p902, %p167;
	and.pred  	%p170, %p900, %p168;
	not.pred 	%p903, %p170;
	or.pred  	%p904, %p154, %p903;
	and.pred  	%p905, %p169, %p904;
	not.pred 	%p906, %p905;
	or.pred  	%p907, %p155, %p170;
	and.pred  	%p908, %p906, %p907;
	not.pred 	%p909, %p908;
	@%p909 bra 	$L__BB0_158;
	and.pred  	%p911, %p155, %p156;
	not.pred 	%p912, %p169;
	and.pred  	%p913, %p170, %p912;
	or.pred  	%p914, %p911, %p913;
	mov.pred 	%p1090, 0;
	not.pred 	%p915, %p914;
	@%p915 bra 	$L__BB0_187;
$L__BB0_158:
	add.s32 	%r268, %r268, 1;
	setp.ne.s32 	%p916, %r268, 8;
	@%p916 bra 	$L__BB0_146;
	mul.f64 	%fd396, %fd93, %fd222;
	mul.f64 	%fd397, %fd94, %fd223;
	mul.f64 	%fd398, %fd221, %fd95;
	mul.f64 	%fd399, %fd93, %fd223;
	mul.f64 	%fd400, %fd221, %fd94;
	mul.f64 	%fd401, %fd222, %fd95;
	mul.f64 	%fd402, %fd374, %fd225;
	mul.f64 	%fd403, %fd378, %fd226;
	mul.f64 	%fd404, %fd224, %fd382;
	mul.f64 	%fd405, %fd374, %fd226;
	mul.f64 	%fd406, %fd224, %fd378;
	mul.f64 	%fd407, %fd225, %fd382;
	mul.f64 	%fd408, %fd377, %fd228;
	mul.f64 	%fd409, %fd375, %fd229;
	mul.f64 	%fd410, %fd227, %fd376;
	mul.f64 	%fd411, %fd377, %fd229;
	mul.f64 	%fd412, %fd227, %fd375;
	mul.f64 	%fd413, %fd228, %fd376;
	sub.f64 	%fd2029, %fd11, %fd11;
	mul.f64 	%fd414, %fd381, %fd2029;
	sub.f64 	%fd2030, %fd12, %fd12;
	mul.f64 	%fd415, %fd379, %fd2030;
	mul.f64 	%fd416, %fd340, %fd380;
	mul.f64 	%fd417, %fd381, %fd2030;
	mul.f64 	%fd418, %fd340, %fd379;
	mul.f64 	%fd419, %fd2029, %fd380;
	mul.f64 	%fd420, %fd105, %fd234;
	mul.f64 	%fd421, %fd233, %fd106;
	mul.f64 	%fd422, %fd106, %fd235;
	mul.f64 	%fd423, %fd233, %fd107;
	mul.f64 	%fd424, %fd105, %fd235;
	mul.f64 	%fd425, %fd234, %fd107;
	mul.f64 	%fd426, %fd106, %fd236;
	mul.f64 	%fd427, %fd233, %fd108;
	mul.f64 	%fd428, %fd105, %fd236;
	mul.f64 	%fd429, %fd234, %fd108;
	mul.f64 	%fd430, %fd105, %fd237;
	mul.f64 	%fd431, %fd233, %fd109;
	mul.f64 	%fd432, %fd109, %fd235;
	mul.f64 	%fd433, %fd237, %fd107;
	mul.f64 	%fd434, %fd109, %fd236;
	mul.f64 	%fd435, %fd237, %fd108;
	mul.f64 	%fd436, %fd110, %fd234;
	mul.f64 	%fd437, %fd238, %fd106;
	mul.f64 	%fd438, %fd238, %fd107;
	mul.f64 	%fd439, %fd110, %fd235;
	mul.f64 	%fd440, %fd238, %fd108;
	mul.f64 	%fd441, %fd110, %fd236;
	mul.f64 	%fd442, %fd110, %fd237;
	mul.f64 	%fd443, %fd238, %fd109;
	mov.b32 	%r269, 0;
$L__BB0_160:
	shr.u32 	%r210, %r269, 2;
	shr.u32 	%r211, %r269, 1;
	and.b32  	%r212, %r211, 1;
	and.b32  	%r213, %r269, 1;
	cvt.rn.f64.u32 	%fd2031, %r210;
	shl.b32 	%r214, %r210, 1;
	add.s32 	%r215, %r214, -1;
	cvt.rn.f64.s32 	%fd2032, %r215;
	fma.rn.f64 	%fd2033, %fd521, %fd2032, %fd2031;
	fma.rn.f64 	%fd444, %fd519, %fd2033, %fd13;
	cvt.rn.f64.u32 	%fd2034, %r212;
	and.b32  	%r216, %r269, 2;
	add.s32 	%r217, %r216, -1;
	cvt.rn.f64.s32 	%fd2035, %r217;
	fma.rn.f64 	%fd2036, %fd521, %fd2035, %fd2034;
	fma.rn.f64 	%fd445, %fd519, %fd2036, %fd14;
	cvt.rn.f64.u32 	%fd2037, %r213;
	shl.b32 	%r218, %r269, 1;
	and.b32  	%r219, %r218, 2;
	add.s32 	%r220, %r219, -1;
	cvt.rn.f64.s32 	%fd2038, %r220;
	fma.rn.f64 	%fd2039, %fd521, %fd2038, %fd2037;
	fma.rn.f64 	%fd446, %fd519, %fd2039, %fd15;
	sub.f64 	%fd447, %fd444, %fd4;
	sub.f64 	%fd448, %fd445, %fd5;
	sub.f64 	%fd449, %fd446, %fd6;
	mul.f64 	%fd2040, %fd225, %fd449;
	mul.f64 	%fd2041, %fd226, %fd448;
	sub.f64 	%fd2042, %fd2040, %fd2041;
	mul.f64 	%fd2043, %fd226, %fd447;
	mul.f64 	%fd2044, %fd224, %fd449;
	sub.f64 	%fd2045, %fd2043, %fd2044;
	mul.f64 	%fd2046, %fd224, %fd448;
	mul.f64 	%fd2047, %fd225, %fd447;
	sub.f64 	%fd2048, %fd2046, %fd2047;
	mul.f64 	%fd2049, %fd2042, %fd2042;
	fma.rn.f64 	%fd2050, %fd2045, %fd2045, %fd2049;
	fma.rn.f64 	%fd2051, %fd2048, %fd2048, %fd2050;
	sqrt.rn.f64 	%fd2052, %fd2051;
	setp.geu.f64 	%p917, %fd2052, %fd17;
	setp.leu.f64 	%p918, %fd2052, %fd16;
	and.pred  	%p919, %p917, %p918;
	@%p919 bra 	$L__BB0_172;
	sub.f64 	%fd2053, %fd444, %fd1;
	sub.f64 	%fd2054, %fd445, %fd2;
	sub.f64 	%fd2055, %fd446, %fd3;
	mul.f64 	%fd2056, %fd2053, %fd397;
	fma.rn.f64 	%fd2057, %fd396, %fd2055, %fd2056;
	fma.rn.f64 	%fd2058, %fd2054, %fd398, %fd2057;
	mul.f64 	%fd2059, %fd2054, %fd399;
	sub.f64 	%fd2060, %fd2058, %fd2059;
	mul.f64 	%fd2061, %fd400, %fd2055;
	sub.f64 	%fd2062, %fd2060, %fd2061;
	mul.f64 	%fd2063, %fd2053, %fd401;
	sub.f64 	%fd2064, %fd2062, %fd2063;
	setp.geu.f64 	%p920, %fd2064, %fd18;
	setp.gt.f64 	%p922, %fd2064, %fd520;
	and.pred  	%p923, %p920, %p922;
	mul.f64 	%fd2065, %fd447, %fd403;
	fma.rn.f64 	%fd2066, %fd402, %fd449, %fd2065;
	fma.rn.f64 	%fd2067, %fd448, %fd404, %fd2066;
	mul.f64 	%fd2068, %fd448, %fd405;
	sub.f64 	%fd2069, %fd2067, %fd2068;
	mul.f64 	%fd2070, %fd406, %fd449;
	sub.f64 	%fd2071, %fd2069, %fd2070;
	mul.f64 	%fd2072, %fd447, %fd407;
	sub.f64 	%fd2073, %fd2071, %fd2072;
	setp.geu.f64 	%p925, %fd2073, %fd18;
	setp.gt.f64 	%p926, %fd2073, %fd520;
	and.pred  	%p927, %p925, %p926;
	or.pred  	%p171, %p927, %p923;
	and.pred  	%p172, %p925, %p920;
	not.pred 	%p929, %p171;
	or.pred  	%p930, %p929, %p172;
	not.pred 	%p931, %p930;
	@%p931 bra 	$L__BB0_172;
	sub.f64 	%fd2074, %fd444, %fd7;
	sub.f64 	%fd2075, %fd445, %fd8;
	sub.f64 	%fd2076, %fd446, %fd9;
	mul.f64 	%fd2077, %fd2074, %fd409;
	fma.rn.f64 	%fd2078, %fd408, %fd2076, %fd2077;
	fma.rn.f64 	%fd2079, %fd2075, %fd410, %fd2078;
	mul.f64 	%fd2080, %fd2075, %fd411;
	sub.f64 	%fd2081, %fd2079, %fd2080;
	mul.f64 	%fd2082, %fd412, %fd2076;
	sub.f64 	%fd2083, %fd2081, %fd2082;
	mul.f64 	%fd2084, %fd2074, %fd413;
	sub.f64 	%fd2085, %fd2083, %fd2084;
	setp.geu.f64 	%p932, %fd2085, %fd18;
	setp.gt.f64 	%p933, %fd2085, %fd520;
	and.pred  	%p934, %p932, %p933;
	or.pred  	%p173, %p934, %p171;
	and.pred  	%p174, %p932, %p172;
	not.pred 	%p936, %p173;
	or.pred  	%p937, %p936, %p174;
	not.pred 	%p938, %p937;
	@%p938 bra 	$L__BB0_172;
	sub.f64 	%fd2086, %fd444, %fd10;
	sub.f64 	%fd2087, %fd445, %fd11;
	sub.f64 	%fd2088, %fd446, %fd12;
	mul.f64 	%fd2089, %fd2086, %fd415;
	fma.rn.f64 	%fd2090, %fd414, %fd2088, %fd2089;
	fma.rn.f64 	%fd2091, %fd2087, %fd416, %fd2090;
	mul.f64 	%fd2092, %fd2087, %fd417;
	sub.f64 	%fd2093, %fd2091, %fd2092;
	mul.f64 	%fd2094, %fd418, %fd2088;
	sub.f64 	%fd2095, %fd2093, %fd2094;
	mul.f64 	%fd2096, %fd2086, %fd419;
	sub.f64 	%fd2097, %fd2095, %fd2096;
	setp.geu.f64 	%p939, %fd2097, %fd18;
	setp.gt.f64 	%p940, %fd2097, %fd520;
	and.pred  	%p941, %p939, %p940;
	or.pred  	%p175, %p941, %p173;
	and.pred  	%p176, %p939, %p174;
	not.pred 	%p177, %p175;
	or.pred  	%p943, %p177, %p176;
	not.pred 	%p944, %p943;
	@%p944 bra 	$L__BB0_172;
	sub.f64 	%fd450, %fd444, %fd31;
	sub.f64 	%fd451, %fd445, %fd33;
	sub.f64 	%fd452, %fd446, %fd35;
	mul.f64 	%fd2098, %fd450, %fd422;
	fma.rn.f64 	%fd2099, %fd420, %fd452, %fd2098;
	fma.rn.f64 	%fd2100, %fd451, %fd423, %fd2099;
	mul.f64 	%fd2101, %fd451, %fd424;
	sub.f64 	%fd2102, %fd2100, %fd2101;
	mul.f64 	%fd2103, %fd421, %fd452;
	sub.f64 	%fd2104, %fd2102, %fd2103;
	mul.f64 	%fd2105, %fd450, %fd425;
	sub.f64 	%fd2106, %fd2104, %fd2105;
	setp.geu.f64 	%p945, %fd2106, %fd18;
	setp.gt.f64 	%p947, %fd2106, %fd520;
	and.pred  	%p948, %p945, %p947;
	sub.f64 	%fd453, %fd446, %fd37;
	mul.f64 	%fd2107, %fd450, %fd426;
	fma.rn.f64 	%fd2108, %fd420, %fd453, %fd2107;
	fma.rn.f64 	%fd2109, %fd451, %fd427, %fd2108;
	mul.f64 	%fd2110, %fd451, %fd428;
	sub.f64 	%fd2111, %fd2109, %fd2110;
	mul.f64 	%fd2112, %fd421, %fd453;
	sub.f64 	%fd2113, %fd2111, %fd2112;
	mul.f64 	%fd2114, %fd450, %fd429;
	sub.f64 	%fd2115, %fd2113, %fd2114;
	setp.geu.f64 	%p950, %fd2115, %fd18;
	setp.gt.f64 	%p951, %fd2115, %fd520;
	and.pred  	%p952, %p950, %p951;
	or.pred  	%p178, %p952, %p948;
	and.pred  	%p179, %p950, %p945;
	not.pred 	%p953, %p178;
	or.pred  	%p954, %p179, %p953;
	not.pred 	%p955, %p954;
	@%p955 bra 	$L__BB0_172;
	sub.f64 	%fd454, %fd445, %fd39;
	mul.f64 	%fd2116, %fd450, %fd432;
	fma.rn.f64 	%fd2117, %fd430, %fd452, %fd2116;
	fma.rn.f64 	%fd2118, %fd454, %fd423, %fd2117;
	mul.f64 	%fd2119, %fd454, %fd424;
	sub.f64 	%fd2120, %fd2118, %fd2119;
	mul.f64 	%fd2121, %fd431, %fd452;
	sub.f64 	%fd2122, %fd2120, %fd2121;
	mul.f64 	%fd2123, %fd450, %fd433;
	sub.f64 	%fd2124, %fd2122, %fd2123;
	setp.geu.f64 	%p956, %fd2124, %fd18;
	setp.gt.f64 	%p957, %fd2124, %fd520;
	and.pred  	%p958, %p956, %p957;
	or.pred  	%p180, %p958, %p178;
	and.pred  	%p181, %p956, %p179;
	not.pred 	%p959, %p180;
	or.pred  	%p960, %p181, %p959;
	not.pred 	%p961, %p960;
	@%p961 bra 	$L__BB0_172;
	mul.f64 	%fd2125, %fd450, %fd434;
	fma.rn.f64 	%fd2126, %fd430, %fd453, %fd2125;
	fma.rn.f64 	%fd2127, %fd454, %fd427, %fd2126;
	mul.f64 	%fd2128, %fd454, %fd428;
	sub.f64 	%fd2129, %fd2127, %fd2128;
	mul.f64 	%fd2130, %fd431, %fd453;
	sub.f64 	%fd2131, %fd2129, %fd2130;
	mul.f64 	%fd2132, %fd450, %fd435;
	sub.f64 	%fd2133, %fd2131, %fd2132;
	setp.geu.f64 	%p962, %fd2133, %fd18;
	setp.gt.f64 	%p963, %fd2133, %fd520;
	and.pred  	%p964, %p962, %p963;
	or.pred  	%p182, %p964, %p180;
	and.pred  	%p183, %p962, %p181;
	not.pred 	%p965, %p182;
	or.pred  	%p966, %p183, %p965;
	not.pred 	%p967, %p966;
	@%p967 bra 	$L__BB0_172;
	sub.f64 	%fd455, %fd444, %fd41;
	mul.f64 	%fd2134, %fd455, %fd422;
	fma.rn.f64 	%fd2135, %fd436, %fd452, %fd2134;
	fma.rn.f64 	%fd2136, %fd451, %fd438, %fd2135;
	mul.f64 	%fd2137, %fd451, %fd439;
	sub.f64 	%fd2138, %fd2136, %fd2137;
	mul.f64 	%fd2139, %fd437, %fd452;
	sub.f64 	%fd2140, %fd2138, %fd2139;
	mul.f64 	%fd2141, %fd455, %fd425;
	sub.f64 	%fd2142, %fd2140, %fd2141;
	setp.geu.f64 	%p968, %fd2142, %fd18;
	setp.gt.f64 	%p969, %fd2142, %fd520;
	and.pred  	%p970, %p968, %p969;
	or.pred  	%p184, %p970, %p182;
	and.pred  	%p185, %p968, %p183;
	not.pred 	%p971, %p184;
	or.pred  	%p972, %p185, %p971;
	not.pred 	%p973, %p972;
	@%p973 bra 	$L__BB0_172;
	mul.f64 	%fd2143, %fd455, %fd426;
	fma.rn.f64 	%fd2144, %fd436, %fd453, %fd2143;
	fma.rn.f64 	%fd2145, %fd451, %fd440, %fd2144;
	mul.f64 	%fd2146, %fd451, %fd441;
	sub.f64 	%fd2147, %fd2145, %fd2146;
	mul.f64 	%fd2148, %fd437, %fd453;
	sub.f64 	%fd2149, %fd2147, %fd2148;
	mul.f64 	%fd2150, %fd455, %fd429;
	sub.f64 	%fd2151, %fd2149, %fd2150;
	setp.geu.f64 	%p974, %fd2151, %fd18;
	setp.gt.f64 	%p975, %fd2151, %fd520;
	and.pred  	%p976, %p974, %p975;
	or.pred  	%p186, %p976, %p184;
	and.pred  	%p187, %p974, %p185;
	not.pred 	%p977, %p186;
	or.pred  	%p978, %p187, %p977;
	not.pred 	%p979, %p978;
	@%p979 bra 	$L__BB0_172;
	mul.f64 	%fd2152, %fd455, %fd432;
	fma.rn.f64 	%fd2153, %fd442, %fd452, %fd2152;
	fma.rn.f64 	%fd2154, %fd454, %fd438, %fd2153;
	mul.f64 	%fd2155, %fd454, %fd439;
	sub.f64 	%fd2156, %fd2154, %fd2155;
	mul.f64 	%fd2157, %fd443, %fd452;
	sub.f64 	%fd2158, %fd2156, %fd2157;
	mul.f64 	%fd2159, %fd455, %fd433;
	sub.f64 	%fd2160, %fd2158, %fd2159;
	setp.geu.f64 	%p980, %fd2160, %fd18;
	setp.gt.f64 	%p981, %fd2160, %fd520;
	and.pred  	%p982, %p980, %p981;
	or.pred  	%p188, %p982, %p186;
	and.pred  	%p189, %p980, %p187;
	not.pred 	%p983, %p188;
	or.pred  	%p984, %p189, %p983;
	not.pred 	%p985, %p984;
	@%p985 bra 	$L__BB0_172;
	mul.f64 	%fd2161, %fd455, %fd434;
	fma.rn.f64 	%fd2162, %fd442, %fd453, %fd2161;
	fma.rn.f64 	%fd2163, %fd454, %fd440, %fd2162;
	mul.f64 	%fd2164, %fd454, %fd441;
	sub.f64 	%fd2165, %fd2163, %fd2164;
	mul.f64 	%fd2166, %fd443, %fd453;
	sub.f64 	%fd2167, %fd2165, %fd2166;
	mul.f64 	%fd2168, %fd455, %fd435;
	sub.f64 	%fd2169, %fd2167, %fd2168;
	setp.geu.f64 	%p986, %fd2169, %fd18;
	setp.gt.f64 	%p987, %fd2169, %fd520;
	and.pred  	%p988, %p986, %p987;
	or.pred  	%p190, %p988, %p188;
	and.pred  	%p191, %p986, %p189;
	not.pred 	%p989, %p191;
	or.pred  	%p990, %p175, %p989;
	and.pred  	%p991, %p190, %p990;
	not.pred 	%p992, %p991;
	or.pred  	%p993, %p176, %p191;
	and.pred  	%p994, %p992, %p993;
	not.pred 	%p995, %p994;
	@%p995 bra 	$L__BB0_172;
	and.pred  	%p997, %p176, %p177;
	not.pred 	%p998, %p190;
	and.pred  	%p999, %p191, %p998;
	or.pred  	%p1000, %p997, %p999;
	mov.pred 	%p1090, 0;
	not.pred 	%p1001, %p1000;
	@%p1001 bra 	$L__BB0_187;
$L__BB0_172:
	add.s32 	%r269, %r269, 1;
	setp.ne.s32 	%p1002, %r269, 8;
	@%p1002 bra 	$L__BB0_160;
	mul.f64 	%fd456, %fd157, %fd222;
	mul.f64 	%fd457, %fd158, %fd223;
	mul.f64 	%fd458, %fd221, %fd159;
	mul.f64 	%fd459, %fd157, %fd223;
	mul.f64 	%fd460, %fd221, %fd158;
	mul.f64 	%fd461, %fd222, %fd159;
	mul.f64 	%fd462, %fd160, %fd225;
	mul.f64 	%fd463, %fd161, %fd226;
	mul.f64 	%fd464, %fd224, %fd162;
	mul.f64 	%fd465, %fd160, %fd226;
	mul.f64 	%fd466, %fd224, %fd161;
	mul.f64 	%fd467, %fd225, %fd162;
	sub.f64 	%fd2171, %fd7, %fd7;
	mul.f64 	%fd468, %fd2171, %fd228;
	sub.f64 	%fd2172, %fd8, %fd8;
	mul.f64 	%fd469, %fd2172, %fd229;
	sub.f64 	%fd2173, %fd9, %fd9;
	mul.f64 	%fd470, %fd227, %fd2173;
	mul.f64 	%fd471, %fd2171, %fd229;
	mul.f64 	%fd472, %fd227, %fd2172;
	mul.f64 	%fd473, %fd228, %fd2173;
	sub.f64 	%fd2174, %fd7, %fd10;
	sub.f64 	%fd2175, %fd11, %fd11;
	mul.f64 	%fd474, %fd2174, %fd2175;
	sub.f64 	%fd2176, %fd8, %fd11;
	sub.f64 	%fd2177, %fd12, %fd12;
	mul.f64 	%fd475, %fd2176, %fd2177;
	sub.f64 	%fd2178, %fd9, %fd12;
	sub.f64 	%fd2179, %fd10, %fd10;
	mul.f64 	%fd476, %fd2179, %fd2178;
	mul.f64 	%fd477, %fd2174, %fd2177;
	mul.f64 	%fd478, %fd2179, %fd2176;
	mul.f64 	%fd479, %fd2175, %fd2178;
	mul.f64 	%fd480, %fd169, %fd234;
	mul.f64 	%fd481, %fd233, %fd170;
	mul.f64 	%fd482, %fd170, %fd235;
	mul.f64 	%fd483, %fd233, %fd171;
	mul.f64 	%fd484, %fd169, %fd235;
	mul.f64 	%fd485, %fd234, %fd171;
	mul.f64 	%fd486, %fd170, %fd236;
	mul.f64 	%fd487, %fd233, %fd172;
	mul.f64 	%fd488, %fd169, %fd236;
	mul.f64 	%fd489, %fd234, %fd172;
	mul.f64 	%fd490, %fd169, %fd237;
	mul.f64 	%fd491, %fd233, %fd173;
	mul.f64 	%fd492, %fd173, %fd235;
	mul.f64 	%fd493, %fd237, %fd171;
	mul.f64 	%fd494, %fd173, %fd236;
	mul.f64 	%fd495, %fd237, %fd172;
	mul.f64 	%fd496, %fd174, %fd234;
	mul.f64 	%fd497, %fd238, %fd170;
	mul.f64 	%fd498, %fd238, %fd171;
	mul.f64 	%fd499, %fd174, %fd235;
	mul.f64 	%fd500, %fd238, %fd172;
	mul.f64 	%fd501, %fd174, %fd236;
	mul.f64 	%fd502, %fd174, %fd237;
	mul.f64 	%fd503, %fd238, %fd173;
	mov.b32 	%r270, 0;
$L__BB0_174:
	shr.u32 	%r222, %r270, 2;
	shr.u32 	%r223, %r270, 1;
	and.b32  	%r224, %r223, 1;
	and.b32  	%r225, %r270, 1;
	cvt.rn.f64.u32 	%fd2180, %r222;
	shl.b32 	%r226, %r222, 1;
	add.s32 	%r227, %r226, -1;
	cvt.rn.f64.s32 	%fd2181, %r227;
	fma.rn.f64 	%fd2182, %fd521, %fd2181, %fd2180;
	fma.rn.f64 	%fd504, %fd519, %fd2182, %fd13;
	cvt.rn.f64.u32 	%fd2183, %r224;
	and.b32  	%r228, %r270, 2;
	add.s32 	%r229, %r228, -1;
	cvt.rn.f64.s32 	%fd2184, %r229;
	fma.rn.f64 	%fd2185, %fd521, %fd2184, %fd2183;
	fma.rn.f64 	%fd505, %fd519, %fd2185, %fd14;
	cvt.rn.f64.u32 	%fd2186, %r225;
	shl.b32 	%r230, %r270, 1;
	and.b32  	%r231, %r230, 2;
	add.s32 	%r232, %r231, -1;
	cvt.rn.f64.s32 	%fd2187, %r232;
	fma.rn.f64 	%fd2188, %fd521, %fd2187, %fd2186;
	fma.rn.f64 	%fd506, %fd519, %fd2188, %fd15;
	sub.f64 	%fd507, %fd504, %fd7;
	sub.f64 	%fd508, %fd505, %fd8;
	sub.f64 	%fd509, %fd506, %fd9;
	mul.f64 	%fd2189, %fd228, %fd509;
	mul.f64 	%fd2190, %fd229, %fd508;
	sub.f64 	%fd2191, %fd2189, %fd2190;
	mul.f64 	%fd2192, %fd229, %fd507;
	mul.f64 	%fd2193, %fd227, %fd509;
	sub.f64 	%fd2194, %fd2192, %fd2193;
	mul.f64 	%fd2195, %fd227, %fd508;
	mul.f64 	%fd2196, %fd228, %fd507;
	sub.f64 	%fd2197, %fd2195, %fd2196;
	mul.f64 	%fd2198, %fd2191, %fd2191;
	fma.rn.f64 	%fd2199, %fd2194, %fd2194, %fd2198;
	fma.rn.f64 	%fd2200, %fd2197, %fd2197, %fd2199;
	sqrt.rn.f64 	%fd2201, %fd2200;
	setp.geu.f64 	%p1003, %fd2201, %fd17;
	setp.leu.f64 	%p1004, %fd2201, %fd16;
	and.pred  	%p1005, %p1003, %p1004;
	@%p1005 bra 	$L__BB0_186;
	sub.f64 	%fd2202, %fd504, %fd1;
	sub.f64 	%fd2203, %fd505, %fd2;
	sub.f64 	%fd2204, %fd506, %fd3;
	mul.f64 	%fd2205, %fd2202, %fd457;
	fma.rn.f64 	%fd2206, %fd456, %fd2204, %fd2205;
	fma.rn.f64 	%fd2207, %fd2203, %fd458, %fd2206;
	mul.f64 	%fd2208, %fd2203, %fd459;
	sub.f64 	%fd2209, %fd2207, %fd2208;
	mul.f64 	%fd2210, %fd460, %fd2204;
	sub.f64 	%fd2211, %fd2209, %fd2210;
	mul.f64 	%fd2212, %fd2202, %fd461;
	sub.f64 	%fd2213, %fd2211, %fd2212;
	setp.geu.f64 	%p1006, %fd2213, %fd18;
	setp.gt.f64 	%p1008, %fd2213, %fd520;
	and.pred  	%p1009, %p1006, %p1008;
	sub.f64 	%fd2214, %fd504, %fd4;
	sub.f64 	%fd2215, %fd505, %fd5;
	sub.f64 	%fd2216, %fd506, %fd6;
	mul.f64 	%fd2217, %fd2214, %fd463;
	fma.rn.f64 	%fd2218, %fd462, %fd2216, %fd2217;
	fma.rn.f64 	%fd2219, %fd2215, %fd464, %fd2218;
	mul.f64 	%fd2220, %fd2215, %fd465;
	sub.f64 	%fd2221, %fd2219, %fd2220;
	mul.f64 	%fd2222, %fd466, %fd2216;
	sub.f64 	%fd2223, %fd2221, %fd2222;
	mul.f64 	%fd2224, %fd2214, %fd467;
	sub.f64 	%fd2225, %fd2223, %fd2224;
	setp.geu.f64 	%p1011, %fd2225, %fd18;
	setp.gt.f64 	%p1012, %fd2225, %fd520;
	and.pred  	%p1013, %p1011, %p1012;
	or.pred  	%p192, %p1013, %p1009;
	and.pred  	%p193, %p1011, %p1006;
	not.pred 	%p1015, %p192;
	or.pred  	%p1016, %p1015, %p193;
	not.pred 	%p1017, %p1016;
	@%p1017 bra 	$L__BB0_186;
	mul.f64 	%fd2226, %fd507, %fd469;
	fma.rn.f64 	%fd2227, %fd468, %fd509, %fd2226;
	fma.rn.f64 	%fd2228, %fd508, %fd470, %fd2227;
	mul.f64 	%fd2229, %fd508, %fd471;
	sub.f64 	%fd2230, %fd2228, %fd2229;
	mul.f64 	%fd2231, %fd472, %fd509;
	sub.f64 	%fd2232, %fd2230, %fd2231;
	mul.f64 	%fd2233, %fd507, %fd473;
	sub.f64 	%fd2234, %fd2232, %fd2233;
	setp.geu.f64 	%p1018, %fd2234, %fd18;
	setp.gt.f64 	%p1019, %fd2234, %fd520;
	and.pred  	%p1020, %p1018, %p1019;
	or.pred  	%p194, %p1020, %p192;
	and.pred  	%p195, %p1018, %p193;
	not.pred 	%p1022, %p194;
	or.pred  	%p1023, %p1022, %p195;
	not.pred 	%p1024, %p1023;
	@%p1024 bra 	$L__BB0_186;
	sub.f64 	%fd2235, %fd504, %fd10;
	sub.f64 	%fd2236, %fd505, %fd11;
	sub.f64 	%fd2237, %fd506, %fd12;
	mul.f64 	%fd2238, %fd2235, %fd475;
	fma.rn.f64 	%fd2239, %fd474, %fd2237, %fd2238;
	fma.rn.f64 	%fd2240, %fd2236, %fd476, %fd2239;
	mul.f64 	%fd2241, %fd2236, %fd477;
	sub.f64 	%fd2242, %fd2240, %fd2241;
	mul.f64 	%fd2243, %fd478, %fd2237;
	sub.f64 	%fd2244, %fd2242, %fd2243;
	mul.f64 	%fd2245, %fd2235, %fd479;
	sub.f64 	%fd2246, %fd2244, %fd2245;
	setp.geu.f64 	%p1025, %fd2246, %fd18;
	setp.gt.f64 	%p1026, %fd2246, %fd520;
	and.pred  	%p1027, %p1025, %p1026;
	or.pred  	%p196, %p1027, %p194;
	and.pred  	%p197, %p1025, %p195;
	not.pred 	%p198, %p196;
	or.pred  	%p1029, %p198, %p197;
	not.pred 	%p1030, %p1029;
	@%p1030 bra 	$L__BB0_186;
	sub.f64 	%fd510, %fd504, %fd31;
	sub.f64 	%fd511, %fd505, %fd33;
	sub.f64 	%fd512, %fd506, %fd35;
	mul.f64 	%fd2247, %fd510, %fd482;
	fma.rn.f64 	%fd2248, %fd480, %fd512, %fd2247;
	fma.rn.f64 	%fd2249, %fd511, %fd483, %fd2248;
	mul.f64 	%fd2250, %fd511, %fd484;
	sub.f64 	%fd2251, %fd2249, %fd2250;
	mul.f64 	%fd2252, %fd481, %fd512;
	sub.f64 	%fd2253, %fd2251, %fd2252;
	mul.f64 	%fd2254, %fd510, %fd485;
	sub.f64 	%fd2255, %fd2253, %fd2254;
	setp.geu.f64 	%p1031, %fd2255, %fd18;
	setp.gt.f64 	%p1033, %fd2255, %fd520;
	and.pred  	%p1034, %p1031, %p1033;
	sub.f64 	%fd513, %fd506, %fd37;
	mul.f64 	%fd2256, %fd510, %fd486;
	fma.rn.f64 	%fd2257, %fd480, %fd513, %fd2256;
	fma.rn.f64 	%fd2258, %fd511, %fd487, %fd2257;
	mul.f64 	%fd2259, %fd511, %fd488;
	sub.f64 	%fd2260, %fd2258, %fd2259;
	mul.f64 	%fd2261, %fd481, %fd513;
	sub.f64 	%fd2262, %fd2260, %fd2261;
	mul.f64 	%fd2263, %fd510, %fd489;
	sub.f64 	%fd2264, %fd2262, %fd2263;
	setp.geu.f64 	%p1036, %fd2264, %fd18;
	setp.gt.f64 	%p1037, %fd2264, %fd520;
	and.pred  	%p1038, %p1036, %p1037;
	or.pred  	%p199, %p1038, %p1034;
	and.pred  	%p200, %p1036, %p1031;
	not.pred 	%p1039, %p199;
	or.pred  	%p1040, %p200, %p1039;
	not.pred 	%p1041, %p1040;
	@%p1041 bra 	$L__BB0_186;
	sub.f64 	%fd514, %fd505, %fd39;
	mul.f64 	%fd2265, %fd510, %fd492;
	fma.rn.f64 	%fd2266, %fd490, %fd512, %fd2265;
	fma.rn.f64 	%fd2267, %fd514, %fd483, %fd2266;
	mul.f64 	%fd2268, %fd514, %fd484;
	sub.f64 	%fd2269, %fd2267, %fd2268;
	mul.f64 	%fd2270, %fd491, %fd512;
	sub.f64 	%fd2271, %fd2269, %fd2270;
	mul.f64 	%fd2272, %fd510, %fd493;
	sub.f64 	%fd2273, %fd2271, %fd2272;
	setp.geu.f64 	%p1042, %fd2273, %fd18;
	setp.gt.f64 	%p1043, %fd2273, %fd520;
	and.pred  	%p1044, %p1042, %p1043;
	or.pred  	%p201, %p1044, %p199;
	and.pred  	%p202, %p1042, %p200;
	not.pred 	%p1045, %p201;
	or.pred  	%p1046, %p202, %p1045;
	not.pred 	%p1047, %p1046;
	@%p1047 bra 	$L__BB0_186;
	mul.f64 	%fd2274, %fd510, %fd494;
	fma.rn.f64 	%fd2275, %fd490, %fd513, %fd2274;
	fma.rn.f64 	%fd2276, %fd514, %fd487, %fd2275;
	mul.f64 	%fd2277, %fd514, %fd488;
	sub.f64 	%fd2278, %fd2276, %fd2277;
	mul.f64 	%fd2279, %fd491, %fd513;
	sub.f64 	%fd2280, %fd2278, %fd2279;
	mul.f64 	%fd2281, %fd510, %fd495;
	sub.f64 	%fd2282, %fd2280, %fd2281;
	setp.geu.f64 	%p1048, %fd2282, %fd18;
	setp.gt.f64 	%p1049, %fd2282, %fd520;
	and.pred  	%p1050, %p1048, %p1049;
	or.pred  	%p203, %p1050, %p201;
	and.pred  	%p204, %p1048, %p202;
	not.pred 	%p1051, %p203;
	or.pred  	%p1052, %p204, %p1051;
	not.pred 	%p1053, %p1052;
	@%p1053 bra 	$L__BB0_186;
	sub.f64 	%fd515, %fd504, %fd41;
	mul.f64 	%fd2283, %fd515, %fd482;
	fma.rn.f64 	%fd2284, %fd496, %fd512, %fd2283;
	fma.rn.f64 	%fd2285, %fd511, %fd498, %fd2284;
	mul.f64 	%fd2286, %fd511, %fd499;
	sub.f64 	%fd2287, %fd2285, %fd2286;
	mul.f64 	%fd2288, %fd497, %fd512;
	sub.f64 	%fd2289, %fd2287, %fd2288;
	mul.f64 	%fd2290, %fd515, %fd485;
	sub.f64 	%fd2291, %fd2289, %fd2290;
	setp.geu.f64 	%p1054, %fd2291, %fd18;
	setp.gt.f64 	%p1055, %fd2291, %fd520;
	and.pred  	%p1056, %p1054, %p1055;
	or.pred  	%p205, %p1056, %p203;
	and.pred  	%p206, %p1054, %p204;
	not.pred 	%p1057, %p205;
	or.pred  	%p1058, %p206, %p1057;
	not.pred 	%p1059, %p1058;
	@%p1059 bra 	$L__BB0_186;
	mul.f64 	%fd2292, %fd515, %fd486;
	fma.rn.f64 	%fd2293, %fd496, %fd513, %fd2292;
	fma.rn.f64 	%fd2294, %fd511, %fd500, %fd2293;
	mul.f64 	%fd2295, %fd511, %fd501;
	sub.f64 	%fd2296, %fd2294, %fd2295;
	mul.f64 	%fd2297, %fd497, %fd513;
	sub.f64 	%fd2298, %fd2296, %fd2297;
	mul.f64 	%fd2299, %fd515, %fd489;
	sub.f64 	%fd2300, %fd2298, %fd2299;
	setp.geu.f64 	%p1060, %fd2300, %fd18;
	setp.gt.f64 	%p1061, %fd2300, %fd520;
	and.pred  	%p1062, %p1060, %p1061;
	or.pred  	%p207, %p1062, %p205;
	and.pred  	%p208, %p1060, %p206;
	not.pred 	%p1063, %p207;
	or.pred  	%p1064, %p208, %p1063;
	not.pred 	%p1065, %p1064;
	@%p1065 bra 	$L__BB0_186;
	mul.f64 	%fd2301, %fd515, %fd492;
	fma.rn.f64 	%fd2302, %fd502, %fd512, %fd2301;
	fma.rn.f64 	%fd2303, %fd514, %fd498, %fd2302;
	mul.f64 	%fd2304, %fd514, %fd499;
	sub.f64 	%fd2305, %fd2303, %fd2304;
	mul.f64 	%fd2306, %fd503, %fd512;
	sub.f64 	%fd2307, %fd2305, %fd2306;
	mul.f64 	%fd2308, %fd515, %fd493;
	sub.f64 	%fd2309, %fd2307, %fd2308;
	setp.geu.f64 	%p1066, %fd2309, %fd18;
	setp.gt.f64 	%p1067, %fd2309, %fd520;
	and.pred  	%p1068, %p1066, %p1067;
	or.pred  	%p209, %p1068, %p207;
	and.pred  	%p210, %p1066, %p208;
	not.pred 	%p1069, %p209;
	or.pred  	%p1070, %p210, %p1069;
	not.pred 	%p1071, %p1070;
	@%p1071 bra 	$L__BB0_186;
	mul.f64 	%fd2310, %fd515, %fd494;
	fma.rn.f64 	%fd2311, %fd502, %fd513, %fd2310;
	fma.rn.f64 	%fd2312, %fd514, %fd500, %fd2311;
	mul.f64 	%fd2313, %fd514, %fd501;
	sub.f64 	%fd2314, %fd2312, %fd2313;
	mul.f64 	%fd2315, %fd503, %fd513;
	sub.f64 	%fd2316, %fd2314, %fd2315;
	mul.f64 	%fd2317, %fd515, %fd495;
	sub.f64 	%fd2318, %fd2316, %fd2317;
	setp.geu.f64 	%p1072, %fd2318, %fd18;
	setp.gt.f64 	%p1073, %fd2318, %fd520;
	and.pred  	%p1074, %p1072, %p1073;
	or.pred  	%p211, %p1074, %p209;
	and.pred  	%p212, %p1072, %p210;
	not.pred 	%p1075, %p212;
	or.pred  	%p1076, %p196, %p1075;
	and.pred  	%p1077, %p211, %p1076;
	not.pred 	%p1078, %p1077;
	or.pred  	%p1079, %p197, %p212;
	and.pred  	%p1080, %p1078, %p1079;
	not.pred 	%p1081, %p1080;
	@%p1081 bra 	$L__BB0_186;
	and.pred  	%p1083, %p197, %p198;
	not.pred 	%p1084, %p211;
	and.pred  	%p1085, %p212, %p1084;
	or.pred  	%p1086, %p1083, %p1085;
	mov.pred 	%p1090, 0;
	not.pred 	%p1087, %p1086;
	@%p1087 bra 	$L__BB0_187;
$L__BB0_186:
	add.s32 	%r270, %r270, 1;
	setp.ne.s32 	%p1089, %r270, 8;
	mov.pred 	%p1090, -1;
	@%p1089 bra 	$L__BB0_174;
$L__BB0_187:
	ld.param.u64 	%rd26, [_Z34TetrahedronBlockIntersectionKernelPdPiS0_S0_Pbiidddddid_param_4];
	cvt.s64.s32 	%rd23, %r1;
	selp.u16 	%rs37, 1, 0, %p1090;
	cvta.to.global.u64 	%rd24, %rd26;
	add.s64 	%rd25, %rd24, %rd23;
	st.global.u8 	[%rd25], %rs37;
$L__BB0_188:
	ret;

}


// ===== COMPILED SASS (sm_100) =====

	.target	sm_100

	.elftype	@"ET_EXEC"


//--------------------- .note.nv.tkinfo           --------------------------
	.section	.note.nv.tkinfo,"",@"SHT_NOTE"
	.sectionflags	@"SHF_NOTE_NV_TKINFO"
	.tkinfo
        /*0018*/ 	.word	0x00000002
        /*0030*/ 	.string	""
        /*0030*/ 	.string	"ptxas"
        /*0030*/ 	.string	"Cuda compilation tools, release 13.0, V13.0.88"
        /*0030*/ 	.string	"Build cuda_13.0.r13.0/compiler.36424714_0"
        /*0030*/ 	.string	"-arch sm_100 -m 64 "



//--------------------- .note.nv.cuinfo           --------------------------
	.section	.note.nv.cuinfo,"",@"SHT_NOTE"
	.sectionflags	@"SHF_NOTE_NV_CUINFO"
        /*0018*/ 	.short	0x0002
        /*001a*/ 	.short	0x0064
        /*001c*/ 	.short	0x0082
	.zero		2


//--------------------- .nv.info                  --------------------------
	.section	.nv.info,"",@"SHT_CUDA_INFO"
	.align	4


	//----- nvinfo : EIATTR_REGCOUNT
	.align		4
        /*0000*/ 	.byte	0x04, 0x2f
        /*0002*/ 	.short	(.L_1 - .L_0)
	.align		4
.L_0:
        /*0004*/ 	.word	index@(_Z34TetrahedronBlockIntersectionKernelPdPiS0_S0_Pbiidddddid)
        /*0008*/ 	.word	0x000000e2


	//----- nvinfo : EIATTR_FRAME_SIZE
	.align		4
.L_1:
        /*000c*/ 	.byte	0x04, 0x11
        /*000e*/ 	.short	(.L_3 - .L_2)
	.align		4
.L_2:
        /*0010*/ 	.word	index@($__internal_0_$__cuda_sm20_dsqrt_rn_f64_mediumpath_v1)
        /*0014*/ 	.word	0x00000000


	//----- nvinfo : EIATTR_FRAME_SIZE
	.align		4
.L_3:
        /*0018*/ 	.byte	0x04, 0x11
        /*001a*/ 	.short	(.L_5 - .L_4)
	.align		4
.L_4:
        /*001c*/ 	.word	index@(_Z34TetrahedronBlockIntersectionKernelPdPiS0_S0_Pbiidddddid)
        /*0020*/ 	.word	0x00000000


	//----- nvinfo : EIATTR_MIN_STACK_SIZE
	.align		4
.L_5:
        /*0024*/ 	.byte	0x04, 0x12
        /*0026*/ 	.short	(.L_7 - .L_6)
	.align		4
.L_6:
        /*0028*/ 	.word	index@(_Z34TetrahedronBlockIntersectionKernelPdPiS0_S0_Pbiidddddid)
        /*002c*/ 	.word	0x00000000
.L_7:


//--------------------- .nv.compat                --------------------------
	.section	.nv.compat,"",@"SHT_CUDA_COMPAT_INFO"
	.align	4
        /*0000*/ 	.byte	0x02, 0x09, 0x00, 0x00, 0x02, 0x02, 0x01, 0x00, 0x02, 0x05, 0x05, 0x00, 0x03, 0x07, 0x01, 0x01
        /*0010*/ 	.byte	0x02, 0x03, 0x00, 0x00, 0x02, 0x06, 0x01, 0x00, 0x04, 0x0b, 0x08, 0x00, 0x01, 0x00, 0x00, 0x00
        /*0020*/ 	.byte	0x00, 0x00, 0x00, 0x00


//--------------------- .nv.info._Z34TetrahedronBlockIntersectionKernelPdPiS0_S0_Pbiidddddid --------------------------
	.section	.nv.info._Z34TetrahedronBlockIntersectionKernelPdPiS0_S0_Pbiidddddid,"",@"SHT_CUDA_INFO"
	.sectionflags	@""
	.align	4


	//----- nvinfo : EIATTR_CUDA_API_VERSION
	.align		4
        /*0000*/ 	.byte	0x04, 0x37
        /*0002*/ 	.short	(.L_9 - .L_8)
.L_8:
        /*0004*/ 	.word	0x00000082


	//----- nvinfo : EIATTR_KPARAM_INFO
	.align		4
.L_9:
        /*0008*/ 	.byte	0x04, 0x17
        /*000a*/ 	.short	(.L_11 - .L_10)
.L_10:
        /*000c*/ 	.word	0x00000000
        /*0010*/ 	.short	0x000d
        /*0012*/ 	.short	0x0060
        /*0014*/ 	.byte	0x00, 0xf0, 0x21, 0x00


	//----- nvinfo : EIATTR_KPARAM_INFO
	.align		4
.L_11:
        /*0018*/ 	.byte	0x04, 0x17
        /*001a*/ 	.short	(.L_13 - .L_12)
.L_12:
        /*001c*/ 	.word	0x00000000
        /*0020*/ 	.short	0x000c
        /*0022*/ 	.short	0x0058
        /*0024*/ 	.byte	0x00, 0xf0, 0x11, 0x00


	//----- nvinfo : EIATTR_KPARAM_INFO
	.align		4
.L_13:
        /*0028*/ 	.byte	0x04, 0x17
        /*002a*/ 	.short	(.L_15 - .L_14)
.L_14:
        /*002c*/ 	.word	0x00000000
        /*0030*/ 	.short	0x000b
        /*0032*/ 	.short	0x0050
        /*0034*/ 	.byte	0x00, 0xf0, 0x21, 0x00


	//----- nvinfo : EIATTR_KPARAM_INFO
	.align		4
.L_15:
        /*0038*/ 	.byte	0x04, 0x17
        /*003a*/ 	.short	(.L_17 - .L_16)
.L_16:
        /*003c*/ 	.word	0x00000000
        /*0040*/ 	.short	0x000a
        /*0042*/ 	.short	0x0048
        /*0044*/ 	.byte	0x00, 0xf0, 0x21, 0x00


	//----- nvinfo : EIATTR_KPARAM_INFO
	.align		4
.L_17:
        /*0048*/ 	.byte	0x04, 0x17
        /*004a*/ 	.short	(.L_19 - .L_18)
.L_18:
        /*004c*/ 	.word	0x00000000
        /*0050*/ 	.short	0x0009
        /*0052*/ 	.short	0x0040
        /*0054*/ 	.byte	0x00, 0xf0, 0x21, 0x00


	//----- nvinfo : EIATTR_KPARAM_INFO
	.align		4
.L_19:
        /*0058*/ 	.byte	0x04, 0x17
        /*005a*/ 	.short	(.L_21 - .L_20)
.L_20:
        /*005c*/ 	.word	0x00000000
        /*0060*/ 	.short	0x0008
        /*0062*/ 	.short	0x0038
        /*0064*/ 	.byte	0x00, 0xf0, 0x21, 0x00


	//----- nvinfo : EIATTR_KPARAM_INFO
	.align		4
.L_21:
        /*0068*/ 	.byte	0x04, 0x17
        /*006a*/ 	.short	(.L_23 - .L_22)
.L_22:
        /*006c*/ 	.word	0x00000000
        /*0070*/ 	.short	0x0007
        /*0072*/ 	.short	0x0030
        /*0074*/ 	.byte	0x00, 0xf0, 0x21, 0x00


	//----- nvinfo : EIATTR_KPARAM_INFO
	.align		4
.L_23:
        /*0078*/ 	.byte	0x04, 0x17
        /*007a*/ 	.short	(.L_25 - .L_24)
.L_24:
        /*007c*/ 	.word	0x00000000
        /*0080*/ 	.short	0x0006
        /*0082*/ 	.short	0x002c
        /*0084*/ 	.byte	0x00, 0xf0, 0x11, 0x00


	//----- nvinfo : EIATTR_KPARAM_INFO
	.align		4
.L_25:
        /*0088*/ 	.byte	0x04, 0x17
        /*008a*/ 	.short	(.L_27 - .L_26)
.L_26:
        /*008c*/ 	.word	0x00000000
        /*0090*/ 	.short	0x0005
        /*0092*/ 	.short	0x0028
        /*0094*/ 	.byte	0x00, 0xf0, 0x11, 0x00


	//----- nvinfo : EIATTR_KPARAM_INFO
	.align		4
.L_27:
        /*0098*/ 	.byte	0x04, 0x17
        /*009a*/ 	.short	(.L_29 - .L_28)
.L_28:
        /*009c*/ 	.word	0x00000000
        /*00a0*/ 	.short	0x0004
        /*00a2*/ 	.short	0x0020
        /*00a4*/ 	.byte	0x00, 0xf5, 0x21, 0x00


	//----- nvinfo : EIATTR_KPARAM_INFO
	.align		4
.L_29:
        /*00a8*/ 	.byte	0x04, 0x17
        /*00aa*/ 	.short	(.L_31 - .L_30)
.L_30:
        /*00ac*/ 	.word	0x00000000
        /*00b0*/ 	.short	0x0003
        /*00b2*/ 	.short	0x0018
        /*00b4*/ 	.byte	0x00, 0xf5, 0x21, 0x00


	//----- nvinfo : EIATTR_KPARAM_INFO
	.align		4
.L_31:
        /*00b8*/ 	.byte	0x04, 0x17
        /*00ba*/ 	.short	(.L_33 - .L_32)
.L_32:
        /*00bc*/ 	.word	0x00000000
        /*00c0*/ 	.short	0x0002
        /*00c2*/ 	.short	0x0010
        /*00c4*/ 	.byte	0x00, 0xf5, 0x21, 0x00


	//----- nvinfo : EIATTR_KPARAM_INFO
	.align		4
.L_33:
        /*00c8*/ 	.byte	0x04, 0x17
        /*00ca*/ 	.short	(.L_35 - .L_34)
.L_34:
        /*00cc*/ 	.word	0x00000000
        /*00d0*/ 	.short	0x0001
        /*00d2*/ 	.short	0x0008
        /*00d4*/ 	.byte	0x00, 0xf5, 0x21, 0x00


	//----- nvinfo : EIATTR_KPARAM_INFO
	.align		4
.L_35:
        /*00d8*/ 	.byte	0x04, 0x17
        /*00da*/ 	.short	(.L_37 - .L_36)
.L_36:
        /*00dc*/ 	.word	0x00000000
        /*00e0*/ 	.short	0x0000
        /*00e2*/ 	.short	0x0000
        /*00e4*/ 	.byte	0x00, 0xf5, 0x21, 0x00


	//----- nvinfo : EIATTR_SPARSE_MMA_MASK
	.align		4
.L_37:
        /*00e8*/ 	.byte	0x03, 0x50
        /*00ea*/ 	.short	0x0000


	//----- nvinfo : EIATTR_MAXREG_COUNT
	.align		4
        /*00ec*/ 	.byte	0x03, 0x1b
        /*00ee*/ 	.short	0x00ff


	//----- nvinfo : EIATTR_MERCURY_ISA_VERSION
	.align		4
        /*00f0*/ 	.byte	0x03, 0x5f
        /*00f2*/ 	.short	0x0101


	//----- nvinfo : EIATTR_VRC_CTA_INIT_COUNT
	.align		4
        /*00f4*/ 	.byte	0x02, 0x4a
	.zero		1
	.zero		1


	//----- nvinfo : EIATTR_EXIT_INSTR_OFFSETS
	.align		4
        /*00f8*/ 	.byte	0x04, 0x1c
        /*00fa*/ 	.short	(.L_39 - .L_38)


	//   ....[0]....
.L_38:
        /*00fc*/ 	.word	0x00000070


	//   ....[1]....
        /*0100*/ 	.word	0x0000d150


	//----- nvinfo : EIATTR_CRS_STACK_SIZE
	.align		4
.L_39:
        /*0104*/ 	.byte	0x04, 0x1e
        /*0106*/ 	.short	(.L_41 - .L_40)
.L_40:
        /*0108*/ 	.word	0x00000000


	//----- nvinfo : EIATTR_CBANK_PARAM_SIZE
	.align		4
.L_41:
        /*010c*/ 	.byte	0x03, 0x19
        /*010e*/ 	.short	0x0068


	//----- nvinfo : EIATTR_PARAM_CBANK
	.align		4
        /*0110*/ 	.byte	0x04, 0x0a
        /*0112*/ 	.short	(.L_43 - .L_42)
	.align		4
.L_42:
        /*0114*/ 	.word	index@(.nv.constant0._Z34TetrahedronBlockIntersectionKernelPdPiS0_S0_Pbiidddddid)
        /*0118*/ 	.short	0x0380
        /*011a*/ 	.short	0x0068


	//----- nvinfo : EIATTR_SW_WAR
	.align		4
.L_43:
        /*011c*/ 	.byte	0x04, 0x36
        /*011e*/ 	.short	(.L_45 - .L_44)
.L_44:
        /*0120*/ 	.word	0x00000008
.L_45:


//--------------------- .nv.callgraph             --------------------------
	.section	.nv.callgraph,"",@"SHT_CUDA_CALLGRAPH"
	.align	4
	.sectionentsize	8
	.align		4
        /*0000*/ 	.word	0x00000000
	.align		4
        /*0004*/ 	.word	0xffffffff
	.align		4
        /*0008*/ 	.word	0x00000000
	.align		4
        /*000c*/ 	.word	0xfffffffe
	.align		4
        /*0010*/ 	.word	0x00000000
	.align		4
        /*0014*/ 	.word	0xfffffffd
	.align		4
        /*0018*/ 	.word	0x00000000
	.align		4
        /*001c*/ 	.word	0xfffffffc


//--------------------- .text._Z34TetrahedronBlockIntersectionKernelPdPiS0_S0_Pbiidddddid --------------------------
	.section	.text._Z34TetrahedronBlockIntersectionKernelPdPiS0_S0_Pbiidddddid,"ax",@progbits
	.align	128
        .global         _Z34TetrahedronBlockIntersectionKernelPdPiS0_S0_Pbiidddddid
        .type           _Z34TetrahedronBlockIntersectionKernelPdPiS0_S0_Pbiidddddid,@function
        .size           _Z34TetrahedronBlockIntersectionKernelPdPiS0_S0_Pbiidddddid,(.L_x_90 - _Z34TetrahedronBlockIntersectionKernelPdPiS0_S0_Pbiidddddid)
        .other          _Z34TetrahedronBlockIntersectionKernelPdPiS0_S0_Pbiidddddid,@"STO_CUDA_ENTRY STV_DEFAULT"
_Z34TetrahedronBlockIntersectionKernelPdPiS0_S0_Pbiidddddid:
.text._Z34TetrahedronBlockIntersectionKernelPdPiS0_S0_Pbiidddddid:
[----:B------:R-:W-:Y:S01]  /*0000*/  LDC R1, c[0x0][0x37c] ;  /* 0x0000df00ff017b82 */ /* 0x000fe20000000800 */
[----:B------:R-:W0:Y:S01]  /*0010*/  S2R R2, SR_CTAID.X ;  /* 0x0000000000027919 */ /* 0x000e220000002500 */
[----:B------:R-:W0:Y:S01]  /*0020*/  LDCU UR4, c[0x0][0x360] ;  /* 0x00006c00ff0477ac */ /* 0x000e220008000800 */
[----:B------:R-:W0:Y:S01]  /*0030*/  S2R R3, SR_TID.X ;  /* 0x0000000000037919 */ /* 0x000e220000002100 */
[----:B------:R-:W1:Y:S01]  /*0040*/  LDCU UR5, c[0x0][0x3d8] ;  /* 0x00007b00ff0577ac */ /* 0x000e620008000800 */
[----:B0-----:R-:W-:-:S05]  /*0050*/  IMAD R2, R2, UR4, R3 ;  /* 0x0000000402027c24 */ /* 0x001fca000f8e0203 */
[----:B-1----:R-:W-:-:S13]  /*0060*/  ISETP.GE.AND P0, PT, R2, UR5, PT ;  /* 0x0000000502007c0c */ /* 0x002fda000bf06270 */
[----:B------:R-:W-:Y:S05]  /*0070*/  @P0 EXIT ;  /* 0x000000000000094d */ /* 0x000fea0003800000 */
[----:B------:R-:W0:Y:S01]  /*0080*/  LDC.64 R4, c[0x0][0x390] ;  /* 0x0000e400ff047b82 */ /* 0x000e220000000a00 */
[----:B------:R-:W1:Y:S01]  /*0090*/  LDCU.64 UR4, c[0x0][0x358] ;  /* 0x00006b00ff0477ac */ /* 0x000e620008000a00 */
[----:B------:R-:W2:Y:S06]  /*00a0*/  LDCU.128 UR8, c[0x0][0x3b0] ;  /* 0x00007600ff0877ac */ /* 0x000eac0008000c00 */
[----:B------:R-:W3:Y:S08]  /*00b0*/  LDC.64 R8, c[0x0][0x388] ;  /* 0x0000e200ff087b82 */ /* 0x000ef00000000a00 */
[----:B------:R-:W4:Y:S01]  /*00c0*/  LDC.64 R6, c[0x0][0x398] ;  /* 0x0000e600ff067b82 */ /* 0x000f220000000a00 */
[----:B0-----:R-:W-:-:S07]  /*00d0*/  IMAD.WIDE R4, R2, 0x4, R4 ;  /* 0x0000000402047825 */ /* 0x001fce00078e0204 */
[----:B------:R-:W0:Y:S01]  /*00e0*/  LDC.64 R12, c[0x0][0x380] ;  /* 0x0000e000ff0c7b82 */ /* 0x000e220000000a00 */
[----:B-1----:R-:W5:Y:S07]  /*00f0*/  LDG.E R4, desc[UR4][R4.64] ;  /* 0x0000000404047981 */ /* 0x002f6e000c1e1900 */
[----:B------:R-:W1:Y:S01]  /*0100*/  LDC R39, c[0x0][0x3ac] ;  /* 0x0000eb00ff277b82 */ /* 0x000e620000000800 */
[----:B----4-:R-:W-:-:S07]  /*0110*/  IMAD.WIDE R6, R2, 0x4, R6 ;  /* 0x0000000402067825 */ /* 0x010fce00078e0206 */
[----:B------:R-:W4:Y:S01]  /*0120*/  LDC.64 R54, c[0x0][0x3e0] ;  /* 0x0000f800ff367b82 */ /* 0x000f220000000a00 */
[----:B------:R-:W2:Y:S07]  /*0130*/  LDG.E R6, desc[UR4][R6.64] ;  /* 0x0000000406067981 */ /* 0x000eae000c1e1900 */
[----:B------:R-:W4:Y:S01]  /*0140*/  LDC.64 R56, c[0x0][0x3d0] ;  /* 0x0000f400ff387b82 */ /* 0x000f220000000a00 */
[----:B-----5:R-:W-:-:S04]  /*0150*/  IMAD.SHL.U32 R3, R4, 0x4, RZ ;  /* 0x0000000404037824 */ /* 0x020fc800078e00ff */
[----:B---3--:R-:W-:-:S05]  /*0160*/  IMAD.WIDE R8, R3, 0x4, R8 ;  /* 0x0000000403087825 */ /* 0x008fca00078e0208 */
[----:B------:R-:W3:Y:S04]  /*0170*/  LDG.E R0, desc[UR4][R8.64] ;  /* 0x0000000408007981 */ /* 0x000ee8000c1e1900 */
[----:B------:R-:W5:Y:S04]  /*0180*/  LDG.E R3, desc[UR4][R8.64+0x4] ;  /* 0x0000040408037981 */ /* 0x000f68000c1e1900 */
[----:B------:R-:W4:Y:S04]  /*0190*/  LDG.E R10, desc[UR4][R8.64+0x8] ;  /* 0x00000804080a7981 */ /* 0x000f28000c1e1900 */
[----:B------:R-:W4:Y:S01]  /*01a0*/  LDG.E R11, desc[UR4][R8.64+0xc] ;  /* 0x00000c04080b7981 */ /* 0x000f22000c1e1900 */
[----:B-1----:R-:W-:-:S02]  /*01b0*/  IABS R38, R39 ;  /* 0x0000002700267213 */ /* 0x002fc40000000000 */
[----:B--2---:R-:W-:Y:S01]  /*01c0*/  IABS R7, R6 ;  /* 0x0000000600077213 */ /* 0x004fe20000000000 */
[----:B---3--:R-:W-:Y:S02]  /*01d0*/  IMAD R5, R0, 0x3, RZ ;  /* 0x0000000300057824 */ /* 0x008fe400078e02ff */
[----:B-----5:R-:W-:Y:S02]  /*01e0*/  IMAD R3, R3, 0x3, RZ ;  /* 0x0000000303037824 */ /* 0x020fe400078e02ff */
[----:B----4-:R-:W-:Y:S02]  /*01f0*/  IMAD R15, R10, 0x3, RZ ;  /* 0x000000030a0f7824 */ /* 0x010fe400078e02ff */
[----:B------:R-:W-:Y:S02]  /*0200*/  IMAD R17, R11, 0x3, RZ ;  /* 0x000000030b117824 */ /* 0x000fe400078e02ff */
[----:B0-----:R-:W-:-:S04]  /*0210*/  IMAD.WIDE R4, R5, 0x8, R12 ;  /* 0x0000000805047825 */ /* 0x001fc800078e020c */
[--C-:B------:R-:W-:Y:S01]  /*0220*/  IMAD.WIDE R10, R3, 0x8, R12.reuse ;  /* 0x00000008030a7825 */ /* 0x100fe200078e020c */
[----:B------:R-:W2:Y:S03]  /*0230*/  LDG.E.64 R18, desc[UR4][R4.64+0x10] ;  /* 0x0000100404127981 */ /* 0x000ea6000c1e1b00 */
[--C-:B------:R-:W-:Y:S01]  /*0240*/  IMAD.WIDE R8, R15, 0x8, R12.reuse ;  /* 0x000000080f087825 */ /* 0x100fe200078e020c */
[----:B------:R-:W3:Y:S03]  /*0250*/  LDG.E.64 R20, desc[UR4][R10.64] ;  /* 0x000000040a147981 */ /* 0x000ee6000c1e1b00 */
[----:B------:R-:W-:Y:S01]  /*0260*/  IMAD.WIDE R12, R17, 0x8, R12 ;  /* 0x00000008110c7825 */ /* 0x000fe200078e020c */
[----:B------:R-:W4:Y:S04]  /*0270*/  LDG.E.64 R14, desc[UR4][R4.64] ;  /* 0x00000004040e7981 */ /* 0x000f28000c1e1b00 */
[----:B------:R-:W5:Y:S04]  /*0280*/  LDG.E.64 R16, desc[UR4][R4.64+0x8] ;  /* 0x0000080404107981 */ /* 0x000f68000c1e1b00 */
[----:B------:R-:W5:Y:S04]  /*0290*/  LDG.E.64 R22, desc[UR4][R10.64+0x8] ;  /* 0x000008040a167981 */ /* 0x000f68000c1e1b00 */
[----:B------:R-:W5:Y:S04]  /*02a0*/  LDG.E.64 R24, desc[UR4][R10.64+0x10] ;  /* 0x000010040a187981 */ /* 0x000f68000c1e1b00 */
[----:B------:R-:W5:Y:S04]  /*02b0*/  LDG.E.64 R26, desc[UR4][R8.64] ;  /* 0x00000004081a7981 */ /* 0x000f68000c1e1b00 */
[----:B------:R-:W5:Y:S04]  /*02c0*/  LDG.E.64 R28, desc[UR4][R8.64+0x8] ;  /* 0x00000804081c7981 */ /* 0x000f68000c1e1b00 */
[----:B------:R0:W5:Y:S04]  /*02d0*/  LDG.E.64 R30, desc[UR4][R8.64+0x10] ;  /* 0x00001004081e7981 */ /* 0x000168000c1e1b00 */
[----:B------:R-:W5:Y:S04]  /*02e0*/  LDG.E.64 R32, desc[UR4][R12.64] ;  /* 0x000000040c207981 */ /* 0x000f68000c1e1b00 */
[----:B------:R-:W5:Y:S01]  /*02f0*/  LDG.E.64 R34, desc[UR4][R12.64+0x8] ;  /* 0x000008040c227981 */ /* 0x000f62000c1e1b00 */
[----:B------:R-:W1:Y:S01]  /*0300*/  I2F.RP R0, R38 ;  /* 0x0000002600007306 */ /* 0x000e620000209400 */
[----:B0-----:R-:W0:Y:S02]  /*0310*/  LDC R8, c[0x0][0x3a8] ;  /* 0x0000ea00ff087b82 */ /* 0x001e240000000800 */
[----:B------:R-:W5:Y:S05]  /*0320*/  LDG.E.64 R36, desc[UR4][R12.64+0x10] ;  /* 0x000010040c247981 */ /* 0x000f6a000c1e1b00 */
[----:B-1----:R-:W1:Y:S02]  /*0330*/  MUFU.RCP R0, R0 ;  /* 0x0000000000007308 */ /* 0x002e640000001000 */
[----:B-1----:R-:W-:-:S06]  /*0340*/  VIADD R4, R0, 0xffffffe ;  /* 0x0ffffffe00047836 */ /* 0x002fcc0000000000 */
[----:B------:R1:W1:Y:S01]  /*0350*/  F2I.FTZ.U32.TRUNC.NTZ R5, R4 ;  /* 0x0000000400057305 */ /* 0x000262000021f000 */
[----:B0-----:R-:W-:Y:S01]  /*0360*/  IABS R9, R8 ;  /* 0x0000000800097213 */ /* 0x001fe20000000000 */
[----:B-1----:R-:W-:Y:S02]  /*0370*/  IMAD.MOV.U32 R4, RZ, RZ, RZ ;  /* 0x000000ffff047224 */ /* 0x002fe400078e00ff */
[----:B------:R-:W-:-:S04]  /*0380*/  IMAD.MOV R3, RZ, RZ, -R5 ;  /* 0x000000ffff037224 */ /* 0x000fc800078e0a05 */
[----:B------:R-:W-:-:S04]  /*0390*/  IMAD R3, R3, R38, RZ ;  /* 0x0000002603037224 */ /* 0x000fc800078e02ff */
[----:B------:R-:W-:-:S04]  /*03a0*/  IMAD.HI.U32 R5, R5, R3, R4 ;  /* 0x0000000305057227 */ /* 0x000fc800078e0004 */
[----:B------:R-:W-:Y:S02]  /*03b0*/  IMAD.MOV.U32 R3, RZ, RZ, R7 ;  /* 0x000000ffff037224 */ /* 0x000fe400078e0007 */
[----:B------:R-:W0:Y:S02]  /*03c0*/  I2F.RP R7, R9 ;  /* 0x0000000900077306 */ /* 0x000e240000209400 */
[----:B------:R-:W-:-:S04]  /*03d0*/  IMAD.HI.U32 R0, R5, R3, RZ ;  /* 0x0000000305007227 */ /* 0x000fc800078e00ff */
[----:B------:R-:W-:-:S04]  /*03e0*/  IMAD.MOV R4, RZ, RZ, -R0 ;  /* 0x000000ffff047224 */ /* 0x000fc800078e0a00 */
[----:B------:R-:W-:-:S05]  /*03f0*/  IMAD R3, R38, R4, R3 ;  /* 0x0000000426037224 */ /* 0x000fca00078e0203 */
[----:B------:R-:W-:Y:S01]  /*0400*/  ISETP.GT.U32.AND P1, PT, R38, R3, PT ;  /* 0x000000032600720c */ /* 0x000fe20003f24070 */
[----:B0-----:R-:W0:-:S12]  /*0410*/  MUFU.RCP R7, R7 ;  /* 0x0000000700077308 */ /* 0x001e180000001000 */
[----:B------:R-:W-:Y:S02]  /*0420*/  @!P1 IMAD.IADD R3, R3, 0x1, -R38 ;  /* 0x0000000103039824 */ /* 0x000fe400078e0a26 */
[----:B0-----:R-:W-:-:S03]  /*0430*/  VIADD R4, R7, 0xffffffe ;  /* 0x0ffffffe07047836 */ /* 0x001fc60000000000 */
[----:B------:R-:W-:Y:S01]  /*0440*/  ISETP.GE.U32.AND P0, PT, R3, R38, PT ;  /* 0x000000260300720c */ /* 0x000fe20003f06070 */
[----:B------:R-:W0:Y:S01]  /*0450*/  F2I.FTZ.U32.TRUNC.NTZ R5, R4 ;  /* 0x0000000400057305 */ /* 0x000e22000021f000 */
[----:B------:R-:W-:Y:S01]  /*0460*/  LOP3.LUT R3, R6, R39, RZ, 0x3c, !PT ;  /* 0x0000002706037212 */ /* 0x000fe200078e3cff */
[----:B------:R-:W-:Y:S01]  /*0470*/  @!P1 VIADD R0, R0, 0x1 ;  /* 0x0000000100009836 */ /* 0x000fe20000000000 */
[----:B------:R-:W-:Y:S02]  /*0480*/  ISETP.NE.AND P1, PT, R39, RZ, PT ;  /* 0x000000ff2700720c */ /* 0x000fe40003f25270 */
[----:B------:R-:W-:-:S07]  /*0490*/  ISETP.GE.AND P2, PT, R3, RZ, PT ;  /* 0x000000ff0300720c */ /* 0x000fce0003f46270 */
[----:B------:R-:W-:-:S04]  /*04a0*/  @P0 VIADD R0, R0, 0x1 ;  /* 0x0000000100000836 */ /* 0x000fc80000000000 */
[----:B------:R-:W-:Y:S02]  /*04b0*/  IMAD.MOV.U32 R11, RZ, RZ, R0 ;  /* 0x000000ffff0b7224 */ /* 0x000fe400078e0000 */
[----:B0-----:R-:W-:Y:S02]  /*04c0*/  IMAD.MOV R0, RZ, RZ, -R5 ;  /* 0x000000ffff007224 */ /* 0x001fe400078e0a05 */
[----:B------:R-:W-:Y:S01]  /*04d0*/  @!P2 IMAD.MOV R11, RZ, RZ, -R11 ;  /* 0x000000ffff0ba224 */ /* 0x000fe200078e0a0b */
[----:B------:R-:W-:Y:S01]  /*04e0*/  @!P1 LOP3.LUT R11, RZ, R39, RZ, 0x33, !PT ;  /* 0x00000027ff0b9212 */ /* 0x000fe200078e33ff */
[----:B------:R-:W-:Y:S02]  /*04f0*/  IMAD R3, R0, R9, RZ ;  /* 0x0000000900037224 */ /* 0x000fe400078e02ff */
[----:B------:R-:W-:Y:S01]  /*0500*/  IMAD.MOV.U32 R4, RZ, RZ, RZ ;  /* 0x000000ffff047224 */ /* 0x000fe200078e00ff */
[----:B------:R-:W-:-:S03]  /*0510*/  IABS R0, R11 ;  /* 0x0000000b00007213 */ /* 0x000fc60000000000 */
[----:B------:R-:W-:-:S06]  /*0520*/  IMAD.HI.U32 R4, R5, R3, R4 ;  /* 0x0000000305047227 */ /* 0x000fcc00078e0004 */
[----:B------:R-:W-:-:S04]  /*0530*/  IMAD.HI.U32 R4, R4, R0, RZ ;  /* 0x0000000004047227 */ /* 0x000fc800078e00ff */
[----:B------:R-:W-:-:S04]  /*0540*/  IMAD.MOV R3, RZ, RZ, -R4 ;  /* 0x000000ffff037224 */ /* 0x000fc800078e0a04 */
[----:B------:R-:W-:-:S05]  /*0550*/  IMAD R0, R9, R3, R0 ;  /* 0x0000000309007224 */ /* 0x000fca00078e0200 */
[----:B------:R-:W-:-:S13]  /*0560*/  ISETP.GT.U32.AND P1, PT, R9, R0, PT ;  /* 0x000000000900720c */ /* 0x000fda0003f24070 */
[----:B------:R-:W-:-:S05]  /*0570*/  @!P1 IMAD.IADD R0, R0, 0x1, -R9 ;  /* 0x0000000100009824 */ /* 0x000fca00078e0a09 */
[----:B------:R-:W-:Y:S02]  /*0580*/  ISETP.GE.U32.AND P0, PT, R0, R9, PT ;  /* 0x000000090000720c */ /* 0x000fe40003f06070 */
[----:B------:R-:W-:Y:S01]  /*0590*/  LOP3.LUT R0, R11, R8, RZ, 0x3c, !PT ;  /* 0x000000080b007212 */ /* 0x000fe200078e3cff */
[----:B------:R-:W-:Y:S01]  /*05a0*/  @!P1 VIADD R4, R4, 0x1 ;  /* 0x0000000104049836 */ /* 0x000fe20000000000 */
[----:B------:R-:W-:Y:S02]  /*05b0*/  ISETP.NE.AND P1, PT, R8, RZ, PT ;  /* 0x000000ff0800720c */ /* 0x000fe40003f25270 */
[----:B------:R-:W-:-:S07]  /*05c0*/  ISETP.GE.AND P2, PT, R0, RZ, PT ;  /* 0x000000ff0000720c */ /* 0x000fce0003f46270 */
[----:B------:R-:W-:-:S04]  /*05d0*/  @P0 VIADD R4, R4, 0x1 ;  /* 0x0000000104040836 */ /* 0x000fc80000000000 */
[----:B------:R-:W-:Y:S02]  /*05e0*/  IMAD.MOV.U32 R0, RZ, RZ, R4 ;  /* 0x000000ffff007224 */ /* 0x000fe400078e0004 */
[----:B------:R-:W-:Y:S01]  /*05f0*/  IMAD.MOV R3, RZ, RZ, -R11 ;  /* 0x000000ffff037224 */ /* 0x000fe200078e0a0b */
[----:B------:R-:W0:Y:S01]  /*0600*/  LDC.64 R4, c[0x0][0x3c8] ;  /* 0x0000f200ff047b82 */ /* 0x000e220000000a00 */
[----:B------:R-:W-:Y:S01]  /*0610*/  @!P2 IMAD.MOV R0, RZ, RZ, -R0 ;  /* 0x000000ffff00a224 */ /* 0x000fe200078e0a00 */
[----:B------:R-:W-:Y:S01]  /*0620*/  @!P1 LOP3.LUT R0, RZ, R8, RZ, 0x33, !PT ;  /* 0x00000008ff009212 */ /* 0x000fe200078e33ff */
[----:B------:R-:W-:-:S05]  /*0630*/  IMAD R9, R39, R3, R6 ;  /* 0x0000000327097224 */ /* 0x000fca00078e0206 */
[----:B------:R-:W0:Y:S01]  /*0640*/  LDC.64 R6, c[0x0][0x3c0] ;  /* 0x0000f000ff067b82 */ /* 0x000e220000000a00 */
[----:B------:R-:W-:Y:S01]  /*0650*/  IMAD.MOV R3, RZ, RZ, -R0 ;  /* 0x000000ffff037224 */ /* 0x000fe200078e0a00 */
[----:B------:R-:W0:Y:S03]  /*0660*/  I2F.F64 R38, R9 ;  /* 0x0000000900267312 */ /* 0x000e260000201c00 */
[----:B------:R-:W-:-:S05]  /*0670*/  IMAD R3, R8, R3, R11 ;  /* 0x0000000308037224 */ /* 0x000fca00078e020b */
[----:B------:R-:W1:Y:S08]  /*0680*/  I2F.F64 R40, R0 ;  /* 0x0000000000287312 */ /* 0x000e700000201c00 */
[----:B------:R1:W1:Y:S01]  /*0690*/  I2F.F64 R42, R3 ;  /* 0x00000003002a7312 */ /* 0x0002620000201c00 */
[----:B------:R-:W-:Y:S02]  /*06a0*/  DADD R52, RZ, -R54 ;  /* 0x00000000ff347229 */ /* 0x000fe40000000836 */
[----:B------:R-:W-:-:S02]  /*06b0*/  DADD R54, R54, 1 ;  /* 0x3ff0000036367429 */ /* 0x000fc40000000000 */
[-C--:B0-----:R-:W-:Y:S02]  /*06c0*/  DFMA R38, R38, R4.reuse, R6 ;  /* 0x000000042626722b */ /* 0x081fe40000000006 */
[-C--:B-1----:R-:W-:Y:S01]  /*06d0*/  DFMA R40, R40, R4.reuse, UR8 ;  /* 0x0000000828287e2b */ /* 0x082fe20008000004 */
[----:B------:R-:W-:Y:S01]  /*06e0*/  BSSY.RECONVERGENT B1, `(.L_x_0) ;  /* 0x0000ca0000017945 */ /* 0x000fe20003800200 */
[----:B------:R-:W-:Y:S01]  /*06f0*/  DMUL R56, R56, 100 ;  /* 0x4059000038387828 */ /* 0x000fe20000000000 */
[----:B------:R-:W-:Y:S01]  /*0700*/  IMAD.MOV.U32 R3, RZ, RZ, RZ ;  /* 0x000000ffff037224 */ /* 0x000fe200078e00ff */
[----:B------:R-:W0:Y:S01]  /*0710*/  LDCU.64 UR8, c[0x0][0x3e0] ;  /* 0x00007c00ff0877ac */ /* 0x000e220008000a00 */
[-C--:B------:R-:W-:Y:S02]  /*0720*/  DFMA R42, R42, R4.reuse, UR10 ;  /* 0x0000000a2a2a7e2b */ /* 0x080fe40008000004 */
[-CC-:B------:R-:W-:Y:S02]  /*0730*/  DFMA R44, R52, R4.reuse, R38.reuse ;  /* 0x00000004342c722b */ /* 0x180fe40000000026 */
[----:B------:R-:W-:-:S02]  /*0740*/  DFMA R46, R54, R4, R38 ;  /* 0x00000004362e722b */ /* 0x000fc40000000026 */
[-CC-:B------:R-:W-:Y:S02]  /*0750*/  DFMA R48, R52, R4.reuse, R40.reuse ;  /* 0x000000043430722b */ /* 0x180fe40000000028 */
[-C--:B------:R-:W-:Y:S01]  /*0760*/  DFMA R50, R54, R4.reuse, R40 ;  /* 0x000000043632722b */ /* 0x080fe20000000028 */
[----:B------:R-:W-:Y:S01]  /*0770*/  BSSY.RELIABLE B0, `(.L_x_1) ;  /* 0x0000173000007945 */ /* 0x000fe20003800100 */
[-CC-:B------:R-:W-:Y:S01]  /*0780*/  DFMA R52, R52, R4.reuse, R42.reuse ;  /* 0x000000043434722b */ /* 0x180fe2000000002a */
[----:B------:R-:W1:Y:S01]  /*0790*/  LDCU.64 UR10, c[0x0][0x3c8] ;  /* 0x00007900ff0a77ac */ /* 0x000e620008000a00 */
[----:B------:R-:W-:Y:S02]  /*07a0*/  DFMA R54, R54, R4, R42 ;  /* 0x000000043636722b */ /* 0x000fe4000000002a */
[C---:B--2---:R-:W-:Y:S02]  /*07b0*/  DADD R144, R18.reuse, -R18 ;  /* 0x0000000012907229 */ /* 0x044fe40000000812 */
[----:B------:R-:W-:-:S02]  /*07c0*/  DADD R122, R18, -R46 ;  /* 0x00000000127a7229 */ /* 0x000fc4000000082e */
[----:B------:R-:W-:Y:S02]  /*07d0*/  DADD R120, R18, -R44 ;  /* 0x0000000012787229 */ /* 0x000fe4000000082c */
[C---:B----4-:R-:W-:Y:S02]  /*07e0*/  DADD R148, R14.reuse, -R14 ;  /* 0x000000000e947229 */ /* 0x050fe4000000080e */
[----:B---3--:R-:W-:Y:S02]  /*07f0*/  DADD R142, R14, -R20 ;  /* 0x000000000e8e7229 */ /* 0x008fe40000000814 */
[----:B-----5:R-:W-:Y:S02]  /*0800*/  DADD R146, R16, -R16 ;  /* 0x0000000010927229 */ /* 0x020fe40000000810 */
[----:B------:R-:W-:Y:S02]  /*0810*/  DADD R118, R14, -R48 ;  /* 0x000000000e767229 */ /* 0x000fe40000000830 */
[----:B------:R-:W-:-:S02]  /*0820*/  DADD R58, R16, -R22 ;  /* 0x00000000103a7229 */ /* 0x000fc40000000816 */
[----:B------:R-:W-:Y:S02]  /*0830*/  DADD R116, R14, -R50 ;  /* 0x000000000e747229 */ /* 0x000fe40000000832 */
[----:B------:R-:W-:Y:S02]  /*0840*/  DADD R140, R18, -R24 ;  /* 0x00000000128c7229 */ /* 0x000fe40000000818 */
[----:B------:R-:W-:Y:S02]  /*0850*/  DADD R114, R16, -R52 ;  /* 0x0000000010727229 */ /* 0x000fe40000000834 */
[----:B------:R-:W-:Y:S02]  /*0860*/  DADD R138, R14, -R26 ;  /* 0x000000000e8a7229 */ /* 0x000fe4000000081a */
[C---:B------:R-:W-:Y:S02]  /*0870*/  DADD R112, R16.reuse, -R54 ;  /* 0x0000000010707229 */ /* 0x040fe40000000836 */
[----:B------:R-:W-:-:S02]  /*0880*/  DADD R136, R16, -R28 ;  /* 0x0000000010887229 */ /* 0x000fc4000000081c */
[----:B------:R-:W-:Y:S02]  /*0890*/  DADD R132, R18, -R30 ;  /* 0x0000000012847229 */ /* 0x000fe4000000081e */
[----:B------:R-:W-:Y:S02]  /*08a0*/  DADD R128, R14, -R32 ;  /* 0x000000000e807229 */ /* 0x000fe40000000820 */
[----:B------:R-:W-:Y:S02]  /*08b0*/  DADD R124, R16, -R34 ;  /* 0x00000000107c7229 */ /* 0x000fe40000000822 */
[----:B01----:R-:W-:-:S11]  /*08c0*/  DADD R60, R18, -R36 ;  /* 0x00000000123c7229 */ /* 0x003fd60000000824 */
.L_x_13:
[----:B------:R-:W-:Y:S01]  /*08d0*/  PRMT R0, R3, 0x9910, RZ ;  /* 0x0000991003007816 */ /* 0x000fe200000000ff */
[----:B------:R-:W-:Y:S04]  /*08e0*/  BSSY.RECONVERGENT B2, `(.L_x_2) ;  /* 0x0000015000027945 */ /* 0x000fe80003800200 */
[----:B------:R-:W-:-:S05]  /*08f0*/  IMAD R0, R0, 0xab, RZ ;  /* 0x000000ab00007824 */ /* 0x000fca00078e02ff */
[----:B------:R-:W-:-:S04]  /*0900*/  LOP3.LUT R0, R0, 0xffff, RZ, 0xc0, !PT ;  /* 0x0000ffff00007812 */ /* 0x000fc800078ec0ff */
[----:B------:R-:W-:-:S04]  /*0910*/  SHF.R.U32.HI R0, RZ, 0x9, R0 ;  /* 0x00000009ff007819 */ /* 0x000fc80000011600 */
[----:B------:R-:W-:-:S04]  /*0920*/  PRMT R0, R0, 0x9910, RZ ;  /* 0x0000991000007816 */ /* 0x000fc800000000ff */
[----:B------:R-:W-:-:S13]  /*0930*/  ISETP.GT.AND P0, PT, R0, 0x1, PT ;  /* 0x000000010000780c */ /* 0x000fda0003f04270 */
[----:B------:R-:W-:Y:S05]  /*0940*/  @P0 BRA `(.L_x_3) ;  /* 0x00000000001c0947 */ /* 0x000fea0003800000 */
[----:B------:R-:W-:Y:S01]  /*0950*/  ISETP.NE.AND P0, PT, R0, RZ, PT ;  /* 0x000000ff0000720c */ /* 0x000fe20003f05270 */
[----:B------:R-:W-:Y:S01]  /*0960*/  IMAD.MOV.U32 R0, RZ, RZ, RZ ;  /* 0x000000ffff007224 */ /* 0x000fe200078e00ff */
[----:B------:R-:W-:-:S11]  /*0970*/  CS2R R10, SRZ ;  /* 0x00000000000a7805 */ /* 0x000fd6000001ff00 */
[----:B------:R-:W-:Y:S05]  /*0980*/  @!P0 BRA `(.L_x_4) ;  /* 0x0000000000288947 */ /* 0x000fea0003800000 */
[----:B------:R-:W-:Y:S02]  /*0990*/  IMAD.MOV.U32 R10, RZ, RZ, 0x1 ;  /* 0x00000001ff0a7424 */ /* 0x000fe400078e00ff */
[----:B------:R-:W-:Y:S01]  /*09a0*/  IMAD.MOV.U32 R11, RZ, RZ, 0x1 ;  /* 0x00000001ff0b7424 */ /* 0x000fe200078e00ff */
[----:B------:R-:W-:Y:S06]  /*09b0*/  BRA `(.L_x_4) ;  /* 0x00000000001c7947 */ /* 0x000fec0003800000 */
.L_x_3:
[----:B------:R-:W-:-:S13]  /*09c0*/  ISETP.NE.AND P0, PT, R0, 0x2, PT ;  /* 0x000000020000780c */ /* 0x000fda0003f05270 */
[----:B------:R-:W-:Y:S02]  /*09d0*/  @P0 IMAD.MOV.U32 R10, RZ, RZ, RZ ;  /* 0x000000ffff0a0224 */ /* 0x000fe400078e00ff */
[----:B------:R-:W-:Y:S02]  /*09e0*/  @P0 IMAD.MOV.U32 R11, RZ, RZ, 0x1 ;  /* 0x00000001ff0b0424 */ /* 0x000fe400078e00ff */
[----:B------:R-:W-:Y:S02]  /*09f0*/  @P0 IMAD.MOV.U32 R0, RZ, RZ, 0x1 ;  /* 0x00000001ff000424 */ /* 0x000fe400078e00ff */
[----:B------:R-:W-:Y:S02]  /*0a00*/  @!P0 IMAD.MOV.U32 R10, RZ, RZ, 0x1 ;  /* 0x00000001ff0a8424 */ /* 0x000fe400078e00ff */
[----:B------:R-:W-:Y:S02]  /*0a10*/  @!P0 IMAD.MOV.U32 R11, RZ, RZ, RZ ;  /* 0x000000ffff0b8224 */ /* 0x000fe400078e00ff */
[----:B------:R-:W-:-:S07]  /*0a20*/  @!P0 IMAD.MOV.U32 R0, RZ, RZ, 0x1 ;  /* 0x00000001ff008424 */ /* 0x000fce00078e00ff */
.L_x_4:
[----:B------:R-:W-:Y:S05]  /*0a30*/  BSYNC.RECONVERGENT B2 ;  /* 0x0000000000027941 */ /* 0x000fea0003800200 */
.L_x_2:
[----:B------:R-:W-:Y:S01]  /*0a40*/  LOP3.LUT R4, R3, 0xff, RZ, 0xc0, !PT ;  /* 0x000000ff03047812 */ /* 0x000fe200078ec0ff */
[----:B------:R-:W-:Y:S04]  /*0a50*/  BSSY.RECONVERGENT B2, `(.L_x_5) ;  /* 0x0000016000027945 */ /* 0x000fe80003800200 */
[----:B------:R-:W-:-:S05]  /*0a60*/  IMAD R4, R4, 0xab, RZ ;  /* 0x000000ab04047824 */ /* 0x000fca00078e02ff */
[----:B------:R-:W-:-:S04]  /*0a70*/  SHF.R.U32.HI R4, RZ, 0x9, R4 ;  /* 0x00000009ff047819 */ /* 0x000fc80000011604 */
[----:B------:R-:W-:-:S05]  /*0a80*/  PRMT R4, R4, 0x9910, RZ ;  /* 0x0000991004047816 */ /* 0x000fca00000000ff */
[----:B------:R-:W-:-:S04]  /*0a90*/  IMAD R4, R4, 0x3, RZ ;  /* 0x0000000304047824 */ /* 0x000fc800078e02ff */
[----:B------:R-:W-:-:S05]  /*0aa0*/  IMAD.MOV R4, RZ, RZ, -R4 ;  /* 0x000000ffff047224 */ /* 0x000fca00078e0a04 */
[----:B------:R-:W-:-:S05]  /*0ab0*/  PRMT R4, R4, 0x7710, RZ ;  /* 0x0000771004047816 */ /* 0x000fca00000000ff */
[----:B------:R-:W-:-:S05]  /*0ac0*/  IMAD.IADD R4, R4, 0x1, R3 ;  /* 0x0000000104047824 */ /* 0x000fca00078e0203 */
[----:B------:R-:W-:-:S04]  /*0ad0*/  LOP3.LUT R4, R4, 0xff, RZ, 0xc0, !PT ;  /* 0x000000ff04047812 */ /* 0x000fc800078ec0ff */
[----:B------:R-:W-:-:S13]  /*0ae0*/  ISETP.NE.AND P0, PT, R4, 0x2, PT ;  /* 0x000000020400780c */ /* 0x000fda0003f05270 */
[----:B------:R-:W-:Y:S05]  /*0af0*/  @!P0 BRA `(.L_x_6) ;  /* 0x0000000000208947 */ /* 0x000fea0003800000 */
[----:B------:R-:W-:-:S13]  /*0b00*/  ISETP.NE.AND P0, PT, R4, 0x1, PT ;  /* 0x000000010400780c */ /* 0x000fda0003f05270 */
[----:B------:R-:W-:Y:S01]  /*0b10*/  @P0 IMAD.MOV.U32 R73, RZ, RZ, R11 ;  /* 0x000000ffff490224 */ /* 0x000fe200078e000b */
[----:B------:R-:W-:Y:S01]  /*0b20*/  @P0 LOP3.LUT R72, R10, 0x1, RZ, 0x3c, !PT ;  /* 0x000000010a480812 */ /* 0x000fe200078e3cff */
[----:B------:R-:W-:Y:S01]  /*0b30*/  @P0 IMAD.MOV.U32 R76, RZ, RZ, R0 ;  /* 0x000000ffff4c0224 */ /* 0x000fe200078e0000 */
[----:B------:R-:W-:Y:S01]  /*0b40*/  @!P0 LOP3.LUT R73, R11, 0x1, RZ, 0x3c, !PT ;  /* 0x000000010b498812 */ /* 0x000fe200078e3cff */
[----:B------:R-:W-:Y:S02]  /*0b50*/  @!P0 IMAD.MOV.U32 R72, RZ, RZ, R10 ;  /* 0x000000ffff488224 */ /* 0x000fe400078e000a */
[----:B------:R-:W-:Y:S01]  /*0b60*/  @!P0 IMAD.MOV.U32 R76, RZ, RZ, R0 ;  /* 0x000000ffff4c8224 */ /* 0x000fe200078e0000 */
[----:B------:R-:W-:Y:S06]  /*0b70*/  BRA `(.L_x_7) ;  /* 0x00000000000c7947 */ /* 0x000fec0003800000 */
.L_x_6:
[----:B------:R-:W-:Y:S01]  /*0b80*/  LOP3.LUT R76, R0, 0x1, RZ, 0x3c, !PT ;  /* 0x00000001004c7812 */ /* 0x000fe200078e3cff */
[----:B------:R-:W-:Y:S02]  /*0b90*/  IMAD.MOV.U32 R72, RZ, RZ, R10 ;  /* 0x000000ffff487224 */ /* 0x000fe400078e000a */
[----:B------:R-:W-:-:S07]  /*0ba0*/  IMAD.MOV.U32 R73, RZ, RZ, R11 ;  /* 0x000000ffff497224 */ /* 0x000fce00078e000b */
.L_x_7:
[----:B------:R-:W-:Y:S05]  /*0bb0*/  BSYNC.RECONVERGENT B2 ;  /* 0x0000000000027941 */ /* 0x000fea0003800200 */
.L_x_5:
[----:B------:R-:W-:Y:S01]  /*0bc0*/  LEA R6, R10, 0xffffffff, 0x1 ;  /* 0xffffffff0a067811 */ /* 0x000fe200078e08ff */
[----:B------:R-:W-:Y:S01]  /*0bd0*/  I2F.F64.U32 R4, R10 ;  /* 0x0000000a00047312 */ /* 0x000fe20000201800 */
[----:B------:R-:W-:Y:S01]  /*0be0*/  LEA R77, R76, 0xffffffff, 0x1 ;  /* 0xffffffff4c4d7811 */ /* 0x000fe200078e08ff */
[----:B------:R-:W-:Y:S01]  /*0bf0*/  BSSY.RECONVERGENT B2, `(.L_x_8) ;  /* 0x0000043000027945 */ /* 0x000fe20003800200 */
[----:B------:R-:W-:Y:S02]  /*0c00*/  LEA R62, R0, 0xffffffff, 0x1 ;  /* 0xffffffff003e7811 */ /* 0x000fe400078e08ff */
[----:B------:R-:W-:-:S03]  /*0c10*/  LEA R66, R72, 0xffffffff, 0x1 ;  /* 0xffffffff48427811 */ /* 0x000fc600078e08ff */
[----:B------:R-:W-:Y:S08]  /*0c20*/  I2F.F64.U32 R68, R76 ;  /* 0x0000004c00447312 */ /* 0x000ff00000201800 */
[----:B------:R-:W0:Y:S08]  /*0c30*/  I2F.F64 R6, R6 ;  /* 0x0000000600067312 */ /* 0x000e300000201c00 */
[----:B------:R-:W1:Y:S01]  /*0c40*/  I2F.F64 R74, R77 ;  /* 0x0000004d004a7312 */ /* 0x000e620000201c00 */
[----:B0-----:R-:W-:-:S07]  /*0c50*/  DFMA R4, R6, UR8, R4 ;  /* 0x0000000806047c2b */ /* 0x001fce0008000004 */
[----:B------:R0:W-:Y:S01]  /*0c60*/  I2F.F64.U32 R64, R72 ;  /* 0x0000004800407312 */ /* 0x0001e20000201800 */
[----:B-1----:R-:W-:Y:S01]  /*0c70*/  DFMA R74, R74, UR8, R68 ;  /* 0x000000084a4a7c2b */ /* 0x002fe20008000044 */
[----:B0-----:R-:W-:-:S06]  /*0c80*/  LEA R72, R73, 0xffffffff, 0x1 ;  /* 0xffffffff49487811 */ /* 0x001fcc00078e08ff */
[----:B------:R-:W-:Y:S08]  /*0c90*/  I2F.F64.U32 R12, R0 ;  /* 0x00000000000c7312 */ /* 0x000ff00000201800 */
[----:B------:R-:W-:Y:S08]  /*0ca0*/  I2F.F64.U32 R70, R73 ;  /* 0x0000004900467312 */ /* 0x000ff00000201800 */
[----:B------:R-:W0:Y:S08]  /*0cb0*/  I2F.F64 R62, R62 ;  /* 0x0000003e003e7312 */ /* 0x000e300000201c00 */
[----:B------:R-:W1:Y:S01]  /*0cc0*/  I2F.F64 R66, R66 ;  /* 0x0000004200427312 */ /* 0x000e620000201c00 */
[----:B0-----:R-:W-:-:S07]  /*0cd0*/  DFMA R12, R62, UR8, R12 ;  /* 0x000000083e0c7c2b */ /* 0x001fce000800000c */
[----:B------:R-:W0:Y:S01]  /*0ce0*/  I2F.F64 R72, R72 ;  /* 0x0000004800487312 */ /* 0x000e220000201c00 */
[----:B------:R-:W-:Y:S02]  /*0cf0*/  DFMA R62, R4, UR10, R40 ;  /* 0x0000000a043e7c2b */ /* 0x000fe40008000028 */
[----:B-1----:R-:W-:-:S05]  /*0d00*/  DFMA R68, R66, UR8, R64 ;  /* 0x0000000842447c2b */ /* 0x002fca0008000040 */
[----:B------:R1:W-:Y:S01]  /*0d10*/  I2F.F64.U32 R8, R11 ;  /* 0x0000000b00087312 */ /* 0x0003e20000201800 */
[--C-:B------:R-:W-:Y:S02]  /*0d20*/  DFMA R64, R74, UR10, R38.reuse ;  /* 0x0000000a4a407c2b */ /* 0x100fe40008000026 */
[----:B------:R-:W-:Y:S02]  /*0d30*/  DFMA R66, R12, UR10, R38 ;  /* 0x0000000a0c427c2b */ /* 0x000fe40008000026 */
[----:B------:R-:W-:Y:S02]  /*0d40*/  DADD R80, -R14, R62 ;  /* 0x000000000e507229 */ /* 0x000fe4000000013e */
[----:B0-----:R-:W-:Y:S01]  /*0d50*/  DFMA R70, R72, UR8, R70 ;  /* 0x0000000848467c2b */ /* 0x001fe20008000046 */
[----:B-1----:R-:W-:Y:S01]  /*0d60*/  LEA R11, R11, 0xffffffff, 0x1 ;  /* 0xffffffff0b0b7811 */ /* 0x002fe200078e08ff */
[----:B------:R-:W-:Y:S02]  /*0d70*/  DFMA R68, R68, UR10, R40 ;  /* 0x0000000a44447c2b */ /* 0x000fe40008000028 */
[----:B------:R-:W-:-:S02]  /*0d80*/  DADD R78, -R18, R64 ;  /* 0x00000000124e7229 */ /* 0x000fc40000000140 */
[----:B------:R-:W-:Y:S01]  /*0d90*/  DADD R94, -R18, R66 ;  /* 0x00000000125e7229 */ /* 0x000fe20000000142 */
[----:B------:R-:W0:Y:S01]  /*0da0*/  I2F.F64 R10, R11 ;  /* 0x0000000b000a7312 */ /* 0x000e220000201c00 */
[----:B------:R-:W-:Y:S02]  /*0db0*/  DFMA R70, R70, UR10, R42 ;  /* 0x0000000a46467c2b */ /* 0x000fe4000800002a */
[----:B------:R-:W-:Y:S02]  /*0dc0*/  DADD R74, -R14, R68 ;  /* 0x000000000e4a7229 */ /* 0x000fe40000000144 */
[----:B------:R-:W-:-:S04]  /*0dd0*/  DMUL R6, R80, R78 ;  /* 0x0000004e50067228 */ /* 0x000fc80000000000 */
[----:B------:R-:W-:-:S04]  /*0de0*/  DADD R82, -R16, R70 ;  /* 0x0000000010527229 */ /* 0x000fc80000000146 */
[----:B------:R-:W-:Y:S02]  /*0df0*/  DFMA R6, R94, R74, -R6 ;  /* 0x0000004a5e06722b */ /* 0x000fe40000000806 */
[----:B0-----:R-:W-:Y:S02]  /*0e00*/  DFMA R8, R10, UR8, R8 ;  /* 0x000000080a087c2b */ /* 0x001fe40008000008 */
[----:B------:R-:W-:-:S04]  /*0e10*/  DMUL R4, R94, R82 ;  /* 0x000000525e047228 */ /* 0x000fc80000000000 */
[----:B------:R-:W-:Y:S02]  /*0e20*/  DMUL R6, R6, R6 ;  /* 0x0000000606067228 */ /* 0x000fe40000000000 */
[----:B------:R-:W-:-:S08]  /*0e30*/  DFMA R72, R8, UR10, R42 ;  /* 0x0000000a08487c2b */ /* 0x000fd0000800002a */
[----:B------:R-:W-:-:S08]  /*0e40*/  DADD R76, -R16, R72 ;  /* 0x00000000104c7229 */ /* 0x000fd00000000148 */
[C---:B------:R-:W-:Y:S02]  /*0e50*/  DMUL R8, R76.reuse, R74 ;  /* 0x0000004a4c087228 */ /* 0x040fe40000000000 */
[----:B------:R-:W-:-:S06]  /*0e60*/  DFMA R4, R76, R78, -R4 ;  /* 0x0000004e4c04722b */ /* 0x000fcc0000000804 */
[----:B------:R-:W-:Y:S02]  /*0e70*/  DFMA R8, R80, R82, -R8 ;  /* 0x000000525008722b */ /* 0x000fe40000000808 */
[----:B------:R-:W-:-:S08]  /*0e80*/  DFMA R6, R4, R4, R6 ;  /* 0x000000040406722b */ /* 0x000fd00000000006 */
[----:B------:R-:W-:Y:S01]  /*0e90*/  DFMA R12, R8, R8, R6 ;  /* 0x00000008080c722b */ /* 0x000fe20000000006 */
[----:B------:R-:W-:Y:S02]  /*0ea0*/  IMAD.MOV.U32 R6, RZ, RZ, 0x0 ;  /* 0x00000000ff067424 */ /* 0x000fe400078e00ff */
[----:B------:R-:W-:-:S03]  /*0eb0*/  IMAD.MOV.U32 R7, RZ, RZ, 0x3fd80000 ;  /* 0x3fd80000ff077424 */ /* 0x000fc600078e00ff */
[----:B------:R-:W0:Y:S04]  /*0ec0*/  MUFU.RSQ64H R11, R13 ;  /* 0x0000000d000b7308 */ /* 0x000e280000001c00 */
[----:B------:R-:W-:-:S05]  /*0ed0*/  VIADD R10, R13, 0xfcb00000 ;  /* 0xfcb000000d0a7836 */ /* 0x000fca0000000000 */
[----:B------:R-:W-:Y:S01]  /*0ee0*/  ISETP.GE.U32.AND P0, PT, R10, 0x7ca00000, PT ;  /* 0x7ca000000a00780c */ /* 0x000fe20003f06070 */
[----:B0-----:R-:W-:-:S08]  /*0ef0*/  DMUL R4, R10, R10 ;  /* 0x0000000a0a047228 */ /* 0x001fd00000000000 */
[----:B------:R-:W-:-:S08]  /*0f00*/  DFMA R4, R12, -R4, 1 ;  /* 0x3ff000000c04742b */ /* 0x000fd00000000804 */
[----:B------:R-:W-:Y:S02]  /*0f10*/  DFMA R6, R4, R6, 0.5 ;  /* 0x3fe000000406742b */ /* 0x000fe40000000006 */
[----:B------:R-:W-:-:S08]  /*0f20*/  DMUL R4, R10, R4 ;  /* 0x000000040a047228 */ /* 0x000fd00000000000 */
[----:B------:R-:W-:-:S08]  /*0f30*/  DFMA R8, R6, R4, R10 ;  /* 0x000000040608722b */ /* 0x000fd0000000000a */
[----:B------:R-:W-:Y:S02]  /*0f40*/  DMUL R84, R12, R8 ;  /* 0x000000080c547228 */ /* 0x000fe40000000000 */
[----:B------:R-:W-:Y:S02]  /*0f50*/  VIADD R7, R9, 0xfff00000 ;  /* 0xfff0000009077836 */ /* 0x000fe40000000000 */
[----:B------:R-:W-:-:S04]  /*0f60*/  IMAD.MOV.U32 R6, RZ, RZ, R8 ;  /* 0x000000ffff067224 */ /* 0x000fc800078e0008 */
[----:B------:R-:W-:-:S08]  /*0f70*/  DFMA R86, R84, -R84, R12 ;  /* 0x800000545456722b */ /* 0x000fd0000000000c */
[----:B------:R-:W-:Y:S01]  /*0f80*/  DFMA R4, R86, R6, R84 ;  /* 0x000000065604722b */ /* 0x000fe20000000054 */
[----:B------:R-:W-:Y:S10]  /*0f90*/  @!P0 BRA `(.L_x_9) ;  /* 0x0000000000208947 */ /* 0x000ff40003800000 */
[----:B------:R-:W-:Y:S01]  /*0fa0*/  IMAD.MOV.U32 R6, RZ, RZ, R8 ;  /* 0x000000ffff067224 */ /* 0x000fe200078e0008 */
[----:B------:R-:W-:Y:S01]  /*0fb0*/  MOV R0, 0x1020 ;  /* 0x0000102000007802 */ /* 0x000fe20000000f00 */
[----:B------:R-:W-:Y:S02]  /*0fc0*/  IMAD.MOV.U32 R11, RZ, RZ, R13 ;  /* 0x000000ffff0b7224 */ /* 0x000fe400078e000d */
[----:B------:R-:W-:Y:S02]  /*0fd0*/  IMAD.MOV.U32 R8, RZ, RZ, R86 ;  /* 0x000000ffff087224 */ /* 0x000fe400078e0056 */
[----:B------:R-:W-:Y:S02]  /*0fe0*/  IMAD.MOV.U32 R9, RZ, RZ, R87 ;  /* 0x000000ffff097224 */ /* 0x000fe400078e0057 */
[----:B------:R-:W-:Y:S02]  /*0ff0*/  IMAD.MOV.U32 R4, RZ, RZ, R84 ;  /* 0x000000ffff047224 */ /* 0x000fe400078e0054 */
[----:B------:R-:W-:-:S07]  /*1000*/  IMAD.MOV.U32 R5, RZ, RZ, R85 ;  /* 0x000000ffff057224 */ /* 0x000fce00078e0055 */
[----:B------:R-:W-:Y:S05]  /*1010*/  CALL.REL.NOINC `($__internal_0_$__cuda_sm20_dsqrt_rn_f64_mediumpath_v1) ;  /* 0x000000c000507944 */ /* 0x000fea0003c00000 */
.L_x_9:
[----:B------:R-:W-:Y:S05]  /*1020*/  BSYNC.RECONVERGENT B2 ;  /* 0x0000000000027941 */ /* 0x000fea0003800200 */
.L_x_8:
[C-C-:B------:R-:W-:Y:S01]  /*1030*/  DSETP.GT.AND P0, PT, R4.reuse, R56.reuse, PT ;  /* 0x000000380400722a */ /* 0x140fe20003f04000 */
[----:B------:R-:W-:Y:S01]  /*1040*/  BSSY.RELIABLE B2, `(.L_x_10) ;  /* 0x00000e2000027945 */ /* 0x000fe20003800100 */
[----:B------:R-:W-:-:S14]  /*1050*/  DSETP.GEU.AND P1, PT, R4, -R56, PT ;  /* 0x800000380400722a */ /* 0x000fdc0003f2e000 */
[----:B------:R-:W-:Y:S05]  /*1060*/  @!P0 BRA P1, `(.L_x_11) ;  /* 0x0000000c007c8947 */ /* 0x000fea0000800000 */
[----:B------:R-:W-:Y:S02]  /*1070*/  DADD R12, -R24, R66 ;  /* 0x00000000180c7229 */ /* 0x000fe40000000142 */
[----:B------:R-:W-:Y:S02]  /*1080*/  DMUL R6, R146, R94 ;  /* 0x0000005e92067228 */ /* 0x000fe40000000000 */
[----:B------:R-:W-:Y:S02]  /*1090*/  DADD R84, -R20, R68 ;  /* 0x0000000014547229 */ /* 0x000fe40000000144 */
[----:B------:R-:W-:Y:S02]  /*10a0*/  DADD R10, -R22, R72 ;  /* 0x00000000160a7229 */ /* 0x000fe40000000148 */
[----:B------:R-:W-:Y:S02]  /*10b0*/  DMUL R8, R58, R12 ;  /* 0x0000000c3a087228 */ /* 0x000fe40000000000 */
[----:B------:R-:W-:-:S02]  /*10c0*/  DMUL R4, R148, R76 ;  /* 0x0000004c94047228 */ /* 0x000fc40000000000 */
[----:B------:R-:W-:Y:S02]  /*10d0*/  DMUL R6, R74, R6 ;  /* 0x000000064a067228 */ /* 0x000fe40000000000 */
[----:B------:R-:W-:Y:S02]  /*10e0*/  DADD R88, -R24, R64 ;  /* 0x0000000018587229 */ /* 0x000fe40000000140 */
[----:B------:R-:W-:Y:S02]  /*10f0*/  DMUL R86, R142, R10 ;  /* 0x0000000a8e567228 */ /* 0x000fe40000000000 */
[----:B------:R-:W-:Y:S02]  /*1100*/  DMUL R90, R84, R8 ;  /* 0x00000008545a7228 */ /* 0x000fe40000000000 */
[----:B------:R-:W-:Y:S02]  /*1110*/  DADD R8, -R20, R62 ;  /* 0x0000000014087229 */ /* 0x000fe4000000013e */
[----:B------:R-:W-:-:S02]  /*1120*/  DFMA R4, R78, R4, R6 ;  /* 0x000000044e04722b */ /* 0x000fc40000000006 */
[----:B------:R-:W-:Y:S02]  /*1130*/  DMUL R6, R144, R80 ;  /* 0x0000005090067228 */ /* 0x000fe40000000000 */
[----:B------:R-:W-:Y:S02]  /*1140*/  DFMA R90, R88, R86, R90 ;  /* 0x00000056585a722b */ /* 0x000fe4000000005a */
[----:B------:R-:W-:Y:S02]  /*1150*/  DADD R86, -R22, R70 ;  /* 0x0000000016567229 */ /* 0x000fe40000000146 */
[----:B------:R-:W-:Y:S02]  /*1160*/  DMUL R92, R140, R8 ;  /* 0x000000088c5c7228 */ /* 0x000fe40000000000 */
[----:B------:R-:W-:Y:S02]  /*1170*/  DFMA R4, R82, R6, R4 ;  /* 0x000000065204722b */ /* 0x000fe40000000004 */
[----:B------:R-:W-:-:S02]  /*1180*/  DMUL R6, R148, R94 ;  /* 0x0000005e94067228 */ /* 0x000fc40000000000 */
[----:B------:R-:W-:Y:S02]  /*1190*/  DMUL R12, R142, R12 ;  /* 0x0000000c8e0c7228 */ /* 0x000fe40000000000 */
[----:B------:R-:W-:Y:S02]  /*11a0*/  DFMA R90, R86, R92, R90 ;  /* 0x0000005c565a722b */ /* 0x000fe4000000005a */
[----:B------:R-:W-:Y:S02]  /*11b0*/  DMUL R80, R146, R80 ;  /* 0x0000005092507228 */ /* 0x000fe40000000000 */
[----:B------:R-:W-:Y:S02]  /*11c0*/  DFMA R6, -R82, R6, R4 ;  /* 0x000000065206722b */ /* 0x000fe40000000104 */
[----:B------:R-:W-:Y:S01]  /*11d0*/  DMUL R8, R58, R8 ;  /* 0x000000083a087228 */ /* 0x000fe20000000000 */
[----:B------:R-:W0:Y:S01]  /*11e0*/  LDC.64 R4, c[0x0][0x3d0] ;  /* 0x0000f400ff047b82 */ /* 0x000e220000000a00 */
[----:B------:R-:W-:-:S02]  /*11f0*/  DFMA R12, -R86, R12, R90 ;  /* 0x0000000c560c722b */ /* 0x000fc4000000015a */
[----:B------:R-:W-:Y:S02]  /*1200*/  DMUL R76, R144, R76 ;  /* 0x0000004c904c7228 */ /* 0x000fe40000000000 */
[----:B------:R-:W-:Y:S02]  /*1210*/  DFMA R6, R78, -R80, R6 ;  /* 0x800000504e06722b */ /* 0x000fe40000000006 */
[----:B------:R-:W-:Y:S02]  /*1220*/  DMUL R10, R140, R10 ;  /* 0x0000000a8c0a7228 */ /* 0x000fe40000000000 */
[----:B------:R-:W-:-:S04]  /*1230*/  DFMA R8, R88, -R8, R12 ;  /* 0x800000085808722b */ /* 0x000fc8000000000c */
[----:B------:R-:W-:-:S04]  /*1240*/  DFMA R6, -R74, R76, R6 ;  /* 0x0000004c4a06722b */ /* 0x000fc80000000106 */
[----:B------:R-:W-:-:S04]  /*1250*/  DFMA R8, -R84, R10, R8 ;  /* 0x0000000a5408722b */ /* 0x000fc80000000108 */
[----:B0-----:R-:W-:-:S04]  /*1260*/  DSETP.GEU.AND P0, PT, R6, -R4, PT ;  /* 0x800000040600722a */ /* 0x001fc80003f0e000 */
[--C-:B------:R-:W-:Y:S02]  /*1270*/  DSETP.GEU.AND P2, PT, R8, -R4.reuse, PT ;  /* 0x800000040800722a */ /* 0x100fe40003f4e000 */
[----:B------:R-:W-:-:S04]  /*1280*/  DSETP.GT.AND P1, PT, R6, R4, P0 ;  /* 0x000000040600722a */ /* 0x000fc80000724000 */
[C-C-:B------:R-:W-:Y:S02]  /*1290*/  DSETP.GT.AND P2, PT, R8.reuse, R4.reuse, P2 ;  /* 0x000000040800722a */ /* 0x140fe40001744000 */
[----:B------:R-:W-:-:S04]  /*12a0*/  DSETP.GEU.AND P0, PT, R8, -R4, P0 ;  /* 0x800000040800722a */ /* 0x000fc8000070e000 */
[----:B------:R-:W-:-:S04]  /*12b0*/  PLOP3.LUT P1, PT, P2, P1, PT, 0xf8, 0x8f ;  /* 0x00000000008f781c */ /* 0x000fc80001723f70 */
[----:B------:R-:W-:-:S13]  /*12c0*/  PLOP3.LUT P2, PT, P1, P0, PT, 0x8f, 0xf8 ;  /* 0x0000000000f8781c */ /* 0x000fda0000f41177 */
[----:B------:R-:W-:Y:S05]  /*12d0*/  @!P2 BRA `(.L_x_11) ;  /* 0x0000000800e0a947 */ /* 0x000fea0003800000 */
[----:B------:R-:W-:Y:S02]  /*12e0*/  DADD R10, -R30, R66 ;  /* 0x000000001e0a7229 */ /* 0x000fe40000000142 */
[----:B------:R-:W-:Y:S02]  /*12f0*/  DADD R12, -R26, R68 ;  /* 0x000000001a0c7229 */ /* 0x000fe40000000144 */
[----:B------:R-:W-:Y:S02]  /*1300*/  DADD R8, -R28, R72 ;  /* 0x000000001c087229 */ /* 0x000fe40000000148 */
[----:B------:R-:W-:Y:S02]  /*1310*/  DADD R76, -R30, R64 ;  /* 0x000000001e4c7229 */ /* 0x000fe40000000140 */
[----:B------:R-:W-:Y:S02]  /*1320*/  DMUL R74, R136, R10 ;  /* 0x0000000a884a7228 */ /* 0x000fe40000000000 */
[----:B------:R-:W-:-:S02]  /*1330*/  DADD R6, -R26, R62 ;  /* 0x000000001a067229 */ /* 0x000fc4000000013e */
[C---:B------:R-:W-:Y:S02]  /*1340*/  DMUL R78, R138.reuse, R8 ;  /* 0x000000088a4e7228 */ /* 0x040fe40000000000 */
[----:B------:R-:W-:Y:S02]  /*1350*/  DMUL R10, R138, R10 ;  /* 0x0000000a8a0a7228 */ /* 0x000fe40000000000 */
[----:B------:R-:W-:Y:S02]  /*1360*/  DMUL R80, R12, R74 ;  /* 0x0000004a0c507228 */ /* 0x000fe40000000000 */
[----:B------:R-:W-:Y:S02]  /*1370*/  DADD R74, -R28, R70 ;  /* 0x000000001c4a7229 */ /* 0x000fe40000000146 */
[-C--:B------:R-:W-:Y:S02]  /*1380*/  DMUL R82, R132, R6.reuse ;  /* 0x0000000684527228 */ /* 0x080fe40000000000 */
[----:B------:R-:W-:-:S02]  /*1390*/  DMUL R6, R136, R6 ;  /* 0x0000000688067228 */ /* 0x000fc40000000000 */
[----:B------:R-:W-:Y:S02]  /*13a0*/  DFMA R78, R76, R78, R80 ;  /* 0x0000004e4c4e722b */ /* 0x000fe40000000050 */
[----:B------:R-:W-:-:S06]  /*13b0*/  DMUL R8, R132, R8 ;  /* 0x0000000884087228 */ /* 0x000fcc0000000000 */
[----:B------:R-:W-:-:S08]  /*13c0*/  DFMA R78, R74, R82, R78 ;  /* 0x000000524a4e722b */ /* 0x000fd0000000004e */
[----:B------:R-:W-:-:S08]  /*13d0*/  DFMA R10, -R74, R10, R78 ;  /* 0x0000000a4a0a722b */ /* 0x000fd0000000014e */
[----:B------:R-:W-:-:S08]  /*13e0*/  DFMA R6, R76, -R6, R10 ;  /* 0x800000064c06722b */ /* 0x000fd0000000000a */
[----:B------:R-:W-:-:S08]  /*13f0*/  DFMA R6, -R12, R8, R6 ;  /* 0x000000080c06722b */ /* 0x000fd00000000106 */
[C-C-:B------:R-:W-:Y:S02]  /*1400*/  DSETP.GEU.AND P2, PT, R6.reuse, -R4.reuse, PT ;  /* 0x800000040600722a */ /* 0x140fe40003f4e000 */
[----:B------:R-:W-:-:S04]  /*1410*/  DSETP.GEU.AND P0, PT, R6, -R4, P0 ;  /* 0x800000040600722a */ /* 0x000fc8000070e000 */
[----:B------:R-:W-:-:S06]  /*1420*/  DSETP.GT.AND P2, PT, R6, R4, P2 ;  /* 0x000000040600722a */ /* 0x000fcc0001744000 */
        /* <DEDUP_REMOVED lines=21> */
[----:B------:R-:W-:-:S06]  /*1580*/  DSETP.GEU.AND P2, PT, R6, -R4, PT ;  /* 0x800000040600722a */ /* 0x000fcc0003f4e000 */
[C-C-:B------:R-:W-:Y:S02]  /*1590*/  DSETP.GT.AND P3, PT, R6.reuse, R4.reuse, P2 ;  /* 0x000000040600722a */ /* 0x140fe40001764000 */
[----:B------:R-:W-:-:S04]  /*15a0*/  DSETP.GEU.AND P2, PT, R6, -R4, P0 ;  /* 0x800000040600722a */ /* 0x000fc8000074e000 */
[----:B------:R-:W-:-:S04]  /*15b0*/  PLOP3.LUT P1, PT, P3, P1, PT, 0xf8, 0x8f ;  /* 0x00000000008f781c */ /* 0x000fc80001f23f70 */
[----:B------:R-:W-:-:S13]  /*15c0*/  PLOP3.LUT P0, PT, P1, P2, PT, 0x8f, 0xf8 ;  /* 0x0000000000f8781c */ /* 0x000fda0000f05177 */
[----:B------:R-:W-:Y:S05]  /*15d0*/  @!P0 BRA `(.L_x_11) ;  /* 0x0000000800208947 */ /* 0x000fea0003800000 */
[--C-:B------:R-:W-:Y:S02]  /*15e0*/  DADD R78, -R44, R66.reuse ;  /* 0x000000002c4e7229 */ /* 0x100fe40000000142 */
[----:B------:R-:W-:Y:S02]  /*15f0*/  DADD R90, -R46, R66 ;  /* 0x000000002e5a7229 */ /* 0x000fe40000000142 */
[----:B------:R-:W-:Y:S02]  /*1600*/  DADD R66, -R48, R68 ;  /* 0x0000000030427229 */ /* 0x000fe40000000144 */
[----:B------:R-:W-:Y:S02]  /*1610*/  DADD R74, -R52, R72 ;  /* 0x00000000344a7229 */ /* 0x000fe40000000148 */
[C---:B------:R-:W-:Y:S02]  /*1620*/  DMUL R82, R114.reuse, R78 ;  /* 0x0000004e72527228 */ /* 0x040fe40000000000 */
[----:B------:R-:W-:-:S02]  /*1630*/  DMUL R92, R114, R90 ;  /* 0x0000005a725c7228 */ /* 0x000fc40000000000 */
[--C-:B------:R-:W-:Y:S02]  /*1640*/  DADD R80, -R44, R64.reuse ;  /* 0x000000002c507229 */ /* 0x100fe40000000140 */
[----:B------:R-:W-:Y:S02]  /*1650*/  DADD R64, -R46, R64 ;  /* 0x000000002e407229 */ /* 0x000fe40000000140 */
[----:B------:R-:W-:Y:S02]  /*1660*/  DMUL R6, R118, R74 ;  /* 0x0000004a76067228 */ /* 0x000fe40000000000 */
[C---:B------:R-:W-:Y:S02]  /*1670*/  DMUL R8, R66.reuse, R82 ;  /* 0x0000005242087228 */ /* 0x040fe40000000000 */
[----:B------:R-:W-:Y:S02]  /*1680*/  DMUL R10, R66, R92 ;  /* 0x0000005c420a7228 */ /* 0x000fe40000000000 */
[----:B------:R-:W-:-:S02]  /*1690*/  DADD R12, -R48, R62 ;  /* 0x00000000300c7229 */ /* 0x000fc4000000013e */
[----:B------:R-:W-:Y:S02]  /*16a0*/  DADD R76, -R52, R70 ;  /* 0x00000000344c7229 */ /* 0x000fe40000000146 */
[C---:B------:R-:W-:Y:S02]  /*16b0*/  DFMA R8, R6.reuse, R80, R8 ;  /* 0x000000500608722b */ /* 0x040fe40000000008 */
[----:B------:R-:W-:Y:S02]  /*16c0*/  DFMA R10, R6, R64, R10 ;  /* 0x00000040060a722b */ /* 0x000fe4000000000a */
[-C--:B------:R-:W-:Y:S02]  /*16d0*/  DMUL R84, R120, R12.reuse ;  /* 0x0000000c78547228 */ /* 0x080fe40000000000 */
[----:B------:R-:W-:Y:S02]  /*16e0*/  DMUL R94, R122, R12 ;  /* 0x0000000c7a5e7228 */ /* 0x000fe40000000000 */
[----:B------:R-:W-:-:S02]  /*16f0*/  DMUL R86, R118, R78 ;  /* 0x0000004e76567228 */ /* 0x000fc40000000000 */
[----:B------:R-:W-:Y:S02]  /*1700*/  DMUL R96, R118, R90 ;  /* 0x0000005a76607228 */ /* 0x000fe40000000000 */
[C---:B------:R-:W-:Y:S02]  /*1710*/  DFMA R8, R76.reuse, R84, R8 ;  /* 0x000000544c08722b */ /* 0x040fe40000000008 */
[----:B------:R-:W-:Y:S02]  /*1720*/  DFMA R10, R76, R94, R10 ;  /* 0x0000005e4c0a722b */ /* 0x000fe4000000000a */
[----:B------:R-:W-:Y:S02]  /*1730*/  DMUL R6, R114, R12 ;  /* 0x0000000c72067228 */ /* 0x000fe40000000000 */
[----:B------:R-:W-:Y:S02]  /*1740*/  DMUL R88, R120, R74 ;  /* 0x0000004a78587228 */ /* 0x000fe40000000000 */
[----:B------:R-:W-:-:S02]  /*1750*/  DFMA R8, -R76, R86, R8 ;  /* 0x000000564c08722b */ /* 0x000fc40000000108 */
[----:B------:R-:W-:Y:S02]  /*1760*/  DFMA R10, -R76, R96, R10 ;  /* 0x000000604c0a722b */ /* 0x000fe4000000010a */
[----:B------:R-:W-:-:S04]  /*1770*/  DMUL R98, R122, R74 ;  /* 0x0000004a7a627228 */ /* 0x000fc80000000000 */
[C---:B------:R-:W-:Y:S02]  /*1780*/  DFMA R8, -R6.reuse, R80, R8 ;  /* 0x000000500608722b */ /* 0x040fe40000000108 */
[----:B------:R-:W-:-:S06]  /*1790*/  DFMA R10, -R6, R64, R10 ;  /* 0x00000040060a722b */ /* 0x000fcc000000010a */
[C---:B------:R-:W-:Y:S02]  /*17a0*/  DFMA R8, -R66.reuse, R88, R8 ;  /* 0x000000584208722b */ /* 0x040fe40000000108 */
[----:B------:R-:W-:-:S06]  /*17b0*/  DFMA R10, -R66, R98, R10 ;  /* 0x00000062420a722b */ /* 0x000fcc000000010a */
[--C-:B------:R-:W-:Y:S02]  /*17c0*/  DSETP.GEU.AND P4, PT, R8, -R4.reuse, PT ;  /* 0x800000040800722a */ /* 0x100fe40003f8e000 */
[----:B------:R-:W-:-:S04]  /*17d0*/  DSETP.GEU.AND P3, PT, R10, -R4, PT ;  /* 0x800000040a00722a */ /* 0x000fc80003f6e000 */
[--C-:B------:R-:W-:Y:S02]  /*17e0*/  DSETP.GT.AND P0, PT, R8, R4.reuse, P4 ;  /* 0x000000040800722a */ /* 0x100fe40002704000 */
[C-C-:B------:R-:W-:Y:S02]  /*17f0*/  DSETP.GT.AND P3, PT, R10.reuse, R4.reuse, P3 ;  /* 0x000000040a00722a */ /* 0x140fe40001f64000 */
[----:B------:R-:W-:-:S04]  /*1800*/  DSETP.GEU.AND P4, PT, R10, -R4, P4 ;  /* 0x800000040a00722a */ /* 0x000fc8000278e000 */
[----:B------:R-:W-:-:S04]  /*1810*/  PLOP3.LUT P0, PT, P3, P0, PT, 0xf8, 0x8f ;  /* 0x00000000008f781c */ /* 0x000fc80001f01f70 */
[----:B------:R-:W-:-:S13]  /*1820*/  PLOP3.LUT P3, PT, P4, P0, PT, 0xf2, 0x2f ;  /* 0x00000000002f781c */ /* 0x000fda0002761e72 */
[----:B------:R-:W-:Y:S05]  /*1830*/  @!P3 BRA `(.L_x_11) ;  /* 0x000000040088b947 */ /* 0x000fea0003800000 */
[----:B------:R-:W-:Y:S02]  /*1840*/  DADD R72, -R54, R72 ;  /* 0x0000000036487229 */ /* 0x000fe40000000148 */
[----:B------:R-:W-:Y:S02]  /*1850*/  DMUL R10, R112, R78 ;  /* 0x0000004e700a7228 */ /* 0x000fe40000000000 */
[----:B------:R-:W-:Y:S02]  /*1860*/  DADD R70, -R54, R70 ;  /* 0x0000000036467229 */ /* 0x000fe40000000146 */
[----:B------:R-:W-:Y:S02]  /*1870*/  DMUL R12, R112, R12 ;  /* 0x0000000c700c7228 */ /* 0x000fe40000000000 */
[----:B------:R-:W-:Y:S02]  /*1880*/  DMUL R8, R118, R72 ;  /* 0x0000004876087228 */ /* 0x000fe40000000000 */
[----:B------:R-:W-:-:S08]  /*1890*/  DMUL R6, R66, R10 ;  /* 0x0000000a42067228 */ /* 0x000fd00000000000 */
[----:B------:R-:W-:-:S08]  /*18a0*/  DFMA R6, R80, R8, R6 ;  /* 0x000000085006722b */ /* 0x000fd00000000006 */
[----:B------:R-:W-:Y:S02]  /*18b0*/  DFMA R6, R84, R70, R6 ;  /* 0x000000465406722b */ /* 0x000fe40000000006 */
[----:B------:R-:W-:-:S06]  /*18c0*/  DMUL R84, R120, R72 ;  /* 0x0000004878547228 */ /* 0x000fcc0000000000 */
[----:B------:R-:W-:-:S08]  /*18d0*/  DFMA R6, R86, -R70, R6 ;  /* 0x800000465606722b */ /* 0x000fd00000000006 */
        /* <DEDUP_REMOVED lines=8> */
[----:B------:R-:W-:-:S08]  /*1960*/  DMUL R86, R112, R90 ;  /* 0x0000005a70567228 */ /* 0x000fd00000000000 */
[----:B------:R-:W-:-:S08]  /*1970*/  DMUL R6, R66, R86 ;  /* 0x0000005642067228 */ /* 0x000fd00000000000 */
[----:B------:R-:W-:Y:S02]  /*1980*/  DFMA R6, R64, R8, R6 ;  /* 0x000000084006722b */ /* 0x000fe40000000006 */
[----:B------:R-:W-:-:S06]  /*1990*/  DMUL R8, R122, R72 ;  /* 0x000000487a087228 */ /* 0x000fcc0000000000 */
[----:B------:R-:W-:-:S08]  /*19a0*/  DFMA R6, R94, R70, R6 ;  /* 0x000000465e06722b */ /* 0x000fd00000000006 */
        /* <DEDUP_REMOVED lines=9> */
[C---:B------:R-:W-:Y:S02]  /*1a40*/  DADD R68, -R50.reuse, R68 ;  /* 0x0000000032447229 */ /* 0x040fe40000000144 */
[----:B------:R-:W-:Y:S02]  /*1a50*/  DADD R62, -R50, R62 ;  /* 0x00000000323e7229 */ /* 0x000fe4000000013e */
[C---:B------:R-:W-:Y:S02]  /*1a60*/  DMUL R74, R116.reuse, R74 ;  /* 0x0000004a744a7228 */ /* 0x040fe40000000000 */
[----:B------:R-:W-:Y:S02]  /*1a70*/  DMUL R78, R116, R78 ;  /* 0x0000004e744e7228 */ /* 0x000fe40000000000 */
[----:B------:R-:W-:Y:S02]  /*1a80*/  DMUL R6, R82, R68 ;  /* 0x0000004452067228 */ /* 0x000fe40000000000 */
[----:B------:R-:W-:-:S02]  /*1a90*/  DMUL R66, R120, R62 ;  /* 0x0000003e78427228 */ /* 0x000fc40000000000 */
[----:B------:R-:W-:-:S04]  /*1aa0*/  DMUL R12, R114, R62 ;  /* 0x0000003e720c7228 */ /* 0x000fc80000000000 */
[----:B------:R-:W-:-:S08]  /*1ab0*/  DFMA R6, R80, R74, R6 ;  /* 0x0000004a5006722b */ /* 0x000fd00000000006 */
[----:B------:R-:W-:-:S08]  /*1ac0*/  DFMA R6, R76, R66, R6 ;  /* 0x000000424c06722b */ /* 0x000fd00000000006 */
[----:B------:R-:W-:-:S08]  /*1ad0*/  DFMA R6, -R76, R78, R6 ;  /* 0x0000004e4c06722b */ /* 0x000fd00000000106 */
[----:B------:R-:W-:-:S08]  /*1ae0*/  DFMA R6, R80, -R12, R6 ;  /* 0x8000000c5006722b */ /* 0x000fd00000000006 */
[----:B------:R-:W-:-:S08]  /*1af0*/  DFMA R6, R88, -R68, R6 ;  /* 0x800000445806722b */ /* 0x000fd00000000006 */
[C-C-:B------:R-:W-:Y:S02]  /*1b00*/  DSETP.GEU.AND P3, PT, R6.reuse, -R4.reuse, PT ;  /* 0x800000040600722a */ /* 0x140fe40003f6e000 */
[----:B------:R-:W-:-:S04]  /*1b10*/  DSETP.GEU.AND P4, PT, R6, -R4, P4 ;  /* 0x800000040600722a */ /* 0x000fc8000278e000 */
[----:B------:R-:W-:-:S06]  /*1b20*/  DSETP.GT.AND P3, PT, R6, R4, P3 ;  /* 0x000000040600722a */ /* 0x000fcc0001f64000 */
[----:B------:R-:W-:-:S04]  /*1b30*/  PLOP3.LUT P3, PT, P3, P0, PT, 0xf8, 0x8f ;  /* 0x00000000008f781c */ /* 0x000fc80001f61f70 */
[----:B------:R-:W-:-:S13]  /*1b40*/  PLOP3.LUT P0, PT, P4, P3, PT, 0xf2, 0x2f ;  /* 0x00000000002f781c */ /* 0x000fda0002707e72 */
[----:B------:R-:W-:Y:S05]  /*1b50*/  @!P0 BRA `(.L_x_11) ;  /* 0x0000000000c08947 */ /* 0x000fea0003800000 */
[----:B------:R-:W-:Y:S02]  /*1b60*/  DMUL R6, R92, R68 ;  /* 0x000000445c067228 */ /* 0x000fe40000000000 */
[----:B------:R-:W-:Y:S02]  /*1b70*/  DMUL R82, R122, R62 ;  /* 0x0000003e7a527228 */ /* 0x000fe40000000000 */
        /* <DEDUP_REMOVED lines=14> */
[----:B------:R-:W-:-:S06]  /*1c60*/  DMUL R62, R112, R62 ;  /* 0x0000003e703e7228 */ /* 0x000fcc0000000000 */
        /* <DEDUP_REMOVED lines=11> */
[----:B------:R-:W-:-:S08]  /*1d20*/  DMUL R6, R86, R68 ;  /* 0x0000004456067228 */ /* 0x000fd00000000000 */
        /* <DEDUP_REMOVED lines=9> */
[----:B------:R-:W-:-:S04]  /*1dc0*/  PLOP3.LUT P0, PT, P1, P3, PT, 0x80, 0x8 ;  /* 0x000000000008781c */ /* 0x000fc80000f07070 */
[----:B------:R-:W-:-:S04]  /*1dd0*/  PLOP3.LUT P0, PT, P0, P2, P4, 0xe, 0x0 ;  /* 0x000000000000781c */ /* 0x000fc80000704146 */
[----:B------:R-:W-:-:S13]  /*1de0*/  PLOP3.LUT P0, PT, P0, P4, P3, 0x2f, 0x0 ;  /* 0x000000000000781c */ /* 0x000fda0000708537 */
[----:B------:R-:W-:Y:S05]  /*1df0*/  @P0 BRA `(.L_x_11) ;  /* 0x0000000000180947 */ /* 0x000fea0003800000 */
[----:B------:R-:W-:Y:S02]  /*1e00*/  PLOP3.LUT P1, PT, P2, P1, PT, 0x20, 0x2 ;  /* 0x000000000002781c */ /* 0x000fe40001722470 */
[----:B------:R-:W-:Y:S02]  /*1e10*/  PLOP3.LUT P0, PT, PT, PT, PT, 0x8, 0x80 ;  /* 0x000000000080781c */ /* 0x000fe40003f0e170 */
[----:B------:R-:W-:-:S13]  /*1e20*/  PLOP3.LUT P1, PT, P1, P4, P3, 0xf4, 0x0 ;  /* 0x000000000000781c */ /* 0x000fda0000f29e34 */
[----:B------:R-:W-:Y:S05]  /*1e30*/  @!P1 BREAK.RELIABLE B2 ;  /* 0x0000000000029942 */ /* 0x000fea0003800100 */
[----:B------:R-:W-:Y:S05]  /*1e40*/  @!P1 BREAK.RELIABLE B0 ;  /* 0x0000000000009942 */ /* 0x000fea0003800100 */
[----:B------:R-:W-:Y:S05]  /*1e50*/  @!P1 BRA `(.L_x_12) ;  /* 0x000000b000a09947 */ /* 0x000fea0003800000 */
.L_x_11:
[----:B------:R-:W-:Y:S05]  /*1e60*/  BSYNC.RELIABLE B2 ;  /* 0x0000000000027941 */ /* 0x000fea0003800100 */
.L_x_10:
[----:B------:R-:W-:-:S05]  /*1e70*/  VIADD R3, R3, 0x1 ;  /* 0x0000000103037836 */ /* 0x000fca0000000000 */
[----:B------:R-:W-:-:S13]  /*1e80*/  ISETP.NE.AND P0, PT, R3, 0xc, PT ;  /* 0x0000000c0300780c */ /* 0x000fda0003f05270 */
[----:B------:R-:W-:Y:S05]  /*1e90*/  @P0 BRA `(.L_x_13) ;  /* 0xffffffe8008c0947 */ /* 0x000fea000383ffff */
[----:B------:R-:W-:Y:S05]  /*1ea0*/  BSYNC.RELIABLE B0 ;  /* 0x0000000000007941 */ /* 0x000fea0003800100 */
.L_x_1:
[----:B------:R-:W-:Y:S01]  /*1eb0*/  DADD R126, -R14, R20 ;  /* 0x000000000e7e7229 */ /* 0x000fe20000000114 */
[----:B------:R-:W-:Y:S01]  /*1ec0*/  BSSY.RELIABLE B4, `(.L_x_14) ;  /* 0x0000170000047945 */ /* 0x000fe20003800100 */
[----:B------:R-:W-:Y:S01]  /*1ed0*/  DADD R130, -R16, R22 ;  /* 0x0000000010827229 */ /* 0x000fe20000000116 */
[----:B------:R-:W-:Y:S01]  /*1ee0*/  IMAD.MOV.U32 R3, RZ, RZ, RZ ;  /* 0x000000ffff037224 */ /* 0x000fe200078e00ff */
[----:B------:R-:W-:Y:S02]  /*1ef0*/  DADD R134, -R18, R24 ;  /* 0x0000000012867229 */ /* 0x000fe40000000118 */
[----:B------:R-:W-:Y:S02]  /*1f00*/  DADD R58, R20, -R20 ;  /* 0x00000000143a7229 */ /* 0x000fe40000000814 */
[----:B------:R-:W-:Y:S02]  /*1f10*/  DADD R60, R22, -R22 ;  /* 0x00000000163c7229 */ /* 0x000fe40000000816 */
[----:B------:R-:W-:-:S02]  /*1f20*/  DADD R62, R24, -R24 ;  /* 0x00000000183e7229 */ /* 0x000fc40000000818 */
[----:B------:R-:W-:Y:S02]  /*1f30*/  DADD R64, R20, -R26 ;  /* 0x0000000014407229 */ /* 0x000fe4000000081a */
[----:B------:R-:W-:Y:S02]  /*1f40*/  DADD R66, R22, -R28 ;  /* 0x0000000016427229 */ /* 0x000fe4000000081c */
[----:B------:R-:W-:Y:S02]  /*1f50*/  DADD R68, R24, -R30 ;  /* 0x0000000018447229 */ /* 0x000fe4000000081e */
[----:B------:R-:W-:Y:S02]  /*1f60*/  DADD R70, R20, -R32 ;  /* 0x0000000014467229 */ /* 0x000fe40000000820 */
[----:B------:R-:W-:Y:S02]  /*1f70*/  DADD R72, R22, -R34 ;  /* 0x0000000016487229 */ /* 0x000fe40000000822 */
[----:B------:R-:W-:-:S02]  /*1f80*/  DADD R74, R24, -R36 ;  /* 0x00000000184a7229 */ /* 0x000fc40000000824 */
[----:B------:R-:W-:Y:S02]  /*1f90*/  DADD R174, R20, -R48 ;  /* 0x0000000014ae7229 */ /* 0x000fe40000000830 */
[----:B------:R-:W-:Y:S02]  /*1fa0*/  DADD R166, R22, -R52 ;  /* 0x0000000016a67229 */ /* 0x000fe40000000834 */
[C---:B------:R-:W-:Y:S02]  /*1fb0*/  DADD R182, R24.reuse, -R44 ;  /* 0x0000000018b67229 */ /* 0x040fe4000000082c */
[----:B------:R-:W-:Y:S02]  /*1fc0*/  DADD R204, R24, -R46 ;  /* 0x0000000018cc7229 */ /* 0x000fe4000000082e */
[----:B------:R-:W-:Y:S02]  /*1fd0*/  DADD R190, R22, -R54 ;  /* 0x0000000016be7229 */ /* 0x000fe40000000836 */
[----:B------:R-:W-:-:S11]  /*1fe0*/  DADD R206, R20, -R50 ;  /* 0x0000000014ce7229 */ /* 0x000fd60000000832 */
.L_x_25:
        /* <DEDUP_REMOVED lines=15> */
.L_x_16:
[----:B------:R-:W-:-:S13]  /*20e0*/  ISETP.NE.AND P0, PT, R0, 0x2, PT ;  /* 0x000000020000780c */ /* 0x000fda0003f05270 */
[----:B------:R-:W-:Y:S02]  /*20f0*/  @P0 IMAD.MOV.U32 R10, RZ, RZ, RZ ;  /* 0x000000ffff0a0224 */ /* 0x000fe400078e00ff */
[----:B------:R-:W-:Y:S02]  /*2100*/  @P0 IMAD.MOV.U32 R11, RZ, RZ, 0x1 ;  /* 0x00000001ff0b0424 */ /* 0x000fe400078e00ff */
[----:B------:R-:W-:Y:S02]  /*2110*/  @P0 IMAD.MOV.U32 R0, RZ, RZ, 0x1 ;  /* 0x00000001ff000424 */ /* 0x000fe400078e00ff */
[----:B------:R-:W-:Y:S02]  /*2120*/  @!P0 IMAD.MOV.U32 R10, RZ, RZ, 0x1 ;  /* 0x00000001ff0a8424 */ /* 0x000fe400078e00ff */
[----:B------:R-:W-:Y:S02]  /*2130*/  @!P0 IMAD.MOV.U32 R11, RZ, RZ, RZ ;  /* 0x000000ffff0b8224 */ /* 0x000fe400078e00ff */
[----:B------:R-:W-:-:S07]  /*2140*/  @!P0 IMAD.MOV.U32 R0, RZ, RZ, 0x1 ;  /* 0x00000001ff008424 */ /* 0x000fce00078e00ff */
.L_x_17:
[----:B------:R-:W-:Y:S05]  /*2150*/  BSYNC.RECONVERGENT B3 ;  /* 0x0000000000037941 */ /* 0x000fea0003800200 */
.L_x_15:
        /* <DEDUP_REMOVED lines=9> */
[----:B------:R-:W-:-:S13]  /*21f0*/  LOP3.LUT P0, R4, R4, 0xff, RZ, 0xc0, !PT ;  /* 0x000000ff04047812 */ /* 0x000fda000780c0ff */
[----:B------:R-:W-:Y:S05]  /*2200*/  @!P0 BRA `(.L_x_19) ;  /* 0x0000000000208947 */ /* 0x000fea0003800000 */
[----:B------:R-:W-:-:S13]  /*2210*/  ISETP.NE.AND P0, PT, R4, 0x1, PT ;  /* 0x000000010400780c */ /* 0x000fda0003f05270 */
[----:B------:R-:W-:Y:S01]  /*2220*/  @P0 IMAD.MOV.U32 R90, RZ, RZ, R11 ;  /* 0x000000ffff5a0224 */ /* 0x000fe200078e000b */
[----:B------:R-:W-:Y:S01]  /*2230*/  @P0 LOP3.LUT R84, R0, 0x1, RZ, 0x3c, !PT ;  /* 0x0000000100540812 */ /* 0x000fe200078e3cff */
[--C-:B------:R-:W-:Y:S01]  /*2240*/  @P0 IMAD.MOV.U32 R85, RZ, RZ, R10.reuse ;  /* 0x000000ffff550224 */ /* 0x100fe200078e000a */
[----:B------:R-:W-:Y:S01]  /*2250*/  @!P0 LOP3.LUT R90, R11, 0x1, RZ, 0x3c, !PT ;  /* 0x000000010b5a8812 */ /* 0x000fe200078e3cff */
[----:B------:R-:W-:Y:S02]  /*2260*/  @!P0 IMAD.MOV.U32 R85, RZ, RZ, R10 ;  /* 0x000000ffff558224 */ /* 0x000fe400078e000a */
[----:B------:R-:W-:Y:S01]  /*2270*/  @!P0 IMAD.MOV.U32 R84, RZ, RZ, R0 ;  /* 0x000000ffff548224 */ /* 0x000fe200078e0000 */
[----:B------:R-:W-:Y:S06]  /*2280*/  BRA `(.L_x_20) ;  /* 0x00000000000c7947 */ /* 0x000fec0003800000 */
.L_x_19:
[----:B------:R-:W-:Y:S01]  /*2290*/  LOP3.LUT R85, R10, 0x1, RZ, 0x3c, !PT ;  /* 0x000000010a557812 */ /* 0x000fe200078e3cff */
[----:B------:R-:W-:Y:S02]  /*22a0*/  IMAD.MOV.U32 R90, RZ, RZ, R11 ;  /* 0x000000ffff5a7224 */ /* 0x000fe400078e000b */
[----:B------:R-:W-:-:S07]  /*22b0*/  IMAD.MOV.U32 R84, RZ, RZ, R0 ;  /* 0x000000ffff547224 */ /* 0x000fce00078e0000 */
.L_x_20:
[----:B------:R-:W-:Y:S05]  /*22c0*/  BSYNC.RECONVERGENT B3 ;  /* 0x0000000000037941 */ /* 0x000fea0003800200 */
.L_x_18:
[----:B------:R-:W-:Y:S01]  /*22d0*/  LEA R6, R10, 0xffffffff, 0x1 ;  /* 0xffffffff0a067811 */ /* 0x000fe200078e08ff */
[----:B------:R-:W0:Y:S01]  /*22e0*/  LDCU.64 UR6, c[0x0][0x3e0] ;  /* 0x00007c00ff0677ac */ /* 0x000e220008000a00 */
[----:B------:R-:W-:Y:S01]  /*22f0*/  LEA R88, R84, 0xffffffff, 0x1 ;  /* 0xffffffff54587811 */ /* 0x000fe200078e08ff */
[----:B------:R-:W-:Y:S01]  /*2300*/  I2F.F64.U32 R4, R10 ;  /* 0x0000000a00047312 */ /* 0x000fe20000201800 */
[----:B------:R-:W-:Y:S01]  /*2310*/  LEA R76, R0, 0xffffffff, 0x1 ;  /* 0xffffffff004c7811 */ /* 0x000fe200078e08ff */
[----:B------:R-:W1:Y:S01]  /*2320*/  LDCU.64 UR12, c[0x0][0x3c8] ;  /* 0x00007900ff0c77ac */ /* 0x000e620008000a00 */
[----:B------:R-:W-:Y:S01]  /*2330*/  LEA R80, R85, 0xffffffff, 0x1 ;  /* 0xffffffff55507811 */ /* 0x000fe200078e08ff */
[----:B------:R-:W-:Y:S04]  /*2340*/  BSSY.RECONVERGENT B5, `(.L_x_21) ;  /* 0x0000041000057945 */ /* 0x000fe80003800200 */
[----:B------:R-:W-:Y:S08]  /*2350*/  I2F.F64.U32 R86, R84 ;  /* 0x0000005400567312 */ /* 0x000ff00000201800 */
[----:B------:R-:W0:Y:S08]  /*2360*/  I2F.F64 R6, R6 ;  /* 0x0000000600067312 */ /* 0x000e300000201c00 */
[----:B------:R-:W2:Y:S01]  /*2370*/  I2F.F64 R88, R88 ;  /* 0x0000005800587312 */ /* 0x000ea20000201c00 */
[----:B0-----:R-:W-:-:S07]  /*2380*/  DFMA R4, R6, UR6, R4 ;  /* 0x0000000606047c2b */ /* 0x001fce0008000004 */
[----:B------:R0:W-:Y:S01]  /*2390*/  I2F.F64.U32 R78, R85 ;  /* 0x00000055004e7312 */ /* 0x0001e20000201800 */
[----:B--2---:R-:W-:Y:S01]  /*23a0*/  DFMA R86, R88, UR6, R86 ;  /* 0x0000000658567c2b */ /* 0x004fe20008000056 */
[----:B0-----:R-:W-:-:S06]  /*23b0*/  LEA R85, R90, 0xffffffff, 0x1 ;  /* 0xffffffff5a557811 */ /* 0x001fcc00078e08ff */
[----:B------:R-:W-:Y:S08]  /*23c0*/  I2F.F64.U32 R12, R0 ;  /* 0x00000000000c7312 */ /* 0x000ff00000201800 */
[----:B------:R-:W0:Y:S08]  /*23d0*/  I2F.F64 R76, R76 ;  /* 0x0000004c004c7312 */ /* 0x000e300000201c00 */
[----:B------:R-:W2:Y:S01]  /*23e0*/  I2F.F64 R80, R80 ;  /* 0x0000005000507312 */ /* 0x000ea20000201c00 */
[----:B0-----:R-:W-:-:S07]  /*23f0*/  DFMA R12, R76, UR6, R12 ;  /* 0x000000064c0c7c2b */ /* 0x001fce000800000c */
[----:B------:R0:W-:Y:S01]  /*2400*/  I2F.F64.U32 R82, R90 ;  /* 0x0000005a00527312 */ /* 0x0001e20000201800 */
[----:B-1----:R-:W-:Y:S02]  /*2410*/  DFMA R76, R4, UR12, R40 ;  /* 0x0000000c044c7c2b */ /* 0x002fe40008000028 */
[----:B--2---:R-:W-:-:S05]  /*2420*/  DFMA R80, R80, UR6, R78 ;  /* 0x0000000650507c2b */ /* 0x004fca000800004e */
[----:B------:R-:W1:Y:S01]  /*2430*/  I2F.F64 R84, R85 ;  /* 0x0000005500547312 */ /* 0x000e620000201c00 */
[--C-:B------:R-:W-:Y:S02]  /*2440*/  DFMA R78, R86, UR12, R38.reuse ;  /* 0x0000000c564e7c2b */ /* 0x100fe40008000026 */
[----:B------:R-:W-:Y:S02]  /*2450*/  DFMA R86, R12, UR12, R38 ;  /* 0x0000000c0c567c2b */ /* 0x000fe40008000026 */
[----:B0-----:R-:W-:Y:S02]  /*2460*/  DADD R90, -R20, R76 ;  /* 0x00000000145a7229 */ /* 0x001fe4000000014c */
[----:B------:R-:W-:Y:S01]  /*2470*/  DFMA R80, R80, UR12, R40 ;  /* 0x0000000c50507c2b */ /* 0x000fe20008000028 */
[----:B------:R0:W-:Y:S01]  /*2480*/  I2F.F64.U32 R8, R11 ;  /* 0x0000000b00087312 */ /* 0x0001e20000201800 */
[C---:B------:R-:W-:Y:S02]  /*2490*/  DADD R88, -R24.reuse, R78 ;  /* 0x0000000018587229 */ /* 0x040fe4000000014e */
[----:B------:R-:W-:-:S02]  /*24a0*/  DADD R98, -R24, R86 ;  /* 0x0000000018627229 */ /* 0x000fc40000000156 */
[----:B-1----:R-:W-:Y:S01]  /*24b0*/  DFMA R82, R84, UR6, R82 ;  /* 0x0000000654527c2b */ /* 0x002fe20008000052 */
[----:B0-----:R-:W-:Y:S01]  /*24c0*/  LEA R11, R11, 0xffffffff, 0x1 ;  /* 0xffffffff0b0b7811 */ /* 0x001fe200078e08ff */
[----:B------:R-:W-:Y:S02]  /*24d0*/  DADD R94, -R20, R80 ;  /* 0x00000000145e7229 */ /* 0x000fe40000000150 */
[----:B------:R-:W-:-:S03]  /*24e0*/  DMUL R6, R90, R88 ;  /* 0x000000585a067228 */ /* 0x000fc60000000000 */
[----:B------:R-:W0:Y:S01]  /*24f0*/  I2F.F64 R10, R11 ;  /* 0x0000000b000a7312 */ /* 0x000e220000201c00 */
[----:B------:R-:W-:-:S04]  /*2500*/  DFMA R82, R82, UR12, R42 ;  /* 0x0000000c52527c2b */ /* 0x000fc8000800002a */
[----:B------:R-:W-:-:S04]  /*2510*/  DFMA R6, R98, R94, -R6 ;  /* 0x0000005e6206722b */ /* 0x000fc80000000806 */
[----:B------:R-:W-:-:S04]  /*2520*/  DADD R96, -R22, R82 ;  /* 0x0000000016607229 */ /* 0x000fc80000000152 */
[----:B------:R-:W-:Y:S02]  /*2530*/  DMUL R6, R6, R6 ;  /* 0x0000000606067228 */ /* 0x000fe40000000000 */
[----:B0-----:R-:W-:Y:S02]  /*2540*/  DFMA R8, R10, UR6, R8 ;  /* 0x000000060a087c2b */ /* 0x001fe40008000008 */
[----:B------:R-:W-:-:S06]  /*2550*/  DMUL R4, R98, R96 ;  /* 0x0000006062047228 */ /* 0x000fcc0000000000 */
        /* <DEDUP_REMOVED lines=31> */
.L_x_22:
[----:B------:R-:W-:Y:S05]  /*2750*/  BSYNC.RECONVERGENT B5 ;  /* 0x0000000000057941 */ /* 0x000fea0003800200 */
.L_x_21:
        /* <DEDUP_REMOVED lines=10> */
[----:B------:R-:W-:Y:S02]  /*2800*/  DADD R100, -R18, R78 ;  /* 0x0000000012647229 */ /* 0x000fe4000000014e */
[----:B------:R-:W-:Y:S02]  /*2810*/  DMUL R104, R58, R92 ;  /* 0x0000005c3a687228 */ /* 0x000fe40000000000 */
        /* <DEDUP_REMOVED lines=8> */
[----:B------:R-:W-:Y:S02]  /*28a0*/  DMUL R8, R126, R8 ;  /* 0x000000087e087228 */ /* 0x000fe40000000000 */
[----:B------:R-:W-:-:S02]  /*28b0*/  DFMA R106, R96, R108, R106 ;  /* 0x0000006c606a722b */ /* 0x000fc4000000006a */
[----:B------:R-:W-:Y:S02]  /*28c0*/  DMUL R98, R58, R98 ;  /* 0x000000623a627228 */ /* 0x000fe40000000000 */
[----:B------:R-:W-:Y:S02]  /*28d0*/  DFMA R102, R12, R104, R102 ;  /* 0x000000680c66722b */ /* 0x000fe40000000066 */
[----:B------:R-:W-:Y:S02]  /*28e0*/  DMUL R90, R60, R90 ;  /* 0x0000005a3c5a7228 */ /* 0x000fe40000000000 */
[----:B------:R-:W-:Y:S02]  /*28f0*/  DMUL R92, R62, R92 ;  /* 0x0000005c3e5c7228 */ /* 0x000fe40000000000 */
[----:B------:R-:W-:Y:S02]  /*2900*/  DFMA R98, -R96, R98, R106 ;  /* 0x000000626062722b */ /* 0x000fe4000000016a */
[----:B------:R-:W-:-:S02]  /*2910*/  DFMA R8, -R12, R8, R102 ;  /* 0x000000080c08722b */ /* 0x000fc40000000166 */
[----:B------:R-:W-:Y:S01]  /*2920*/  DMUL R12, R130, R4 ;  /* 0x00000004820c7228 */ /* 0x000fe20000000000 */
[----:B------:R-:W0:Y:S01]  /*2930*/  LDC.64 R4, c[0x0][0x3d0] ;  /* 0x0000f400ff047b82 */ /* 0x000e220000000a00 */
[----:B------:R-:W-:Y:S02]  /*2940*/  DMUL R6, R134, R6 ;  /* 0x0000000686067228 */ /* 0x000fe40000000000 */
[----:B------:R-:W-:-:S04]  /*2950*/  DFMA R90, R88, -R90, R98 ;  /* 0x8000005a585a722b */ /* 0x000fc80000000062 */
[----:B------:R-:W-:-:S04]  /*2960*/  DFMA R8, R100, -R12, R8 ;  /* 0x8000000c6408722b */ /* 0x000fc80000000008 */
[----:B------:R-:W-:-:S04]  /*2970*/  DFMA R90, -R94, R92, R90 ;  /* 0x0000005c5e5a722b */ /* 0x000fc8000000015a */
[----:B------:R-:W-:-:S04]  /*2980*/  DFMA R6, -R10, R6, R8 ;  /* 0x000000060a06722b */ /* 0x000fc80000000108 */
[----:B0-----:R-:W-:-:S04]  /*2990*/  DSETP.GEU.AND P1, PT, R90, -R4, PT ;  /* 0x800000045a00722a */ /* 0x001fc80003f2e000 */
[--C-:B------:R-:W-:Y:S02]  /*29a0*/  DSETP.GEU.AND P0, PT, R6, -R4.reuse, PT ;  /* 0x800000040600722a */ /* 0x100fe40003f0e000 */
[----:B------:R-:W-:-:S04]  /*29b0*/  DSETP.GT.AND P2, PT, R90, R4, P1 ;  /* 0x000000045a00722a */ /* 0x000fc80000f44000 */
[--C-:B------:R-:W-:Y:S02]  /*29c0*/  DSETP.GT.AND P1, PT, R6, R4.reuse, P0 ;  /* 0x000000040600722a */ /* 0x100fe40000724000 */
        /* <DEDUP_REMOVED lines=64> */
[----:B------:R-:W-:Y:S02]  /*2dd0*/  DMUL R104, R174, R98 ;  /* 0x00000062ae687228 */ /* 0x000fe40000000000 */
[C---:B------:R-:W-:Y:S02]  /*2de0*/  DFMA R12, R10.reuse, R6, R12 ;  /* 0x000000060a0c722b */ /* 0x040fe4000000000c */
[----:B------:R-:W-:Y:S02]  /*2df0*/  DFMA R90, R10, R78, R88 ;  /* 0x0000004e0a5a722b */ /* 0x000fe40000000058 */
[----:B------:R-:W-:Y:S02]  /*2e00*/  DADD R10, -R52, R82 ;  /* 0x00000000340a7229 */ /* 0x000fe40000000152 */
[-C--:B------:R-:W-:Y:S02]  /*2e10*/  DMUL R102, R182, R92.reuse ;  /* 0x0000005cb6667228 */ /* 0x080fe40000000000 */
[----:B------:R-:W-:-:S02]  /*2e20*/  DMUL R108, R204, R92 ;  /* 0x0000005ccc6c7228 */ /* 0x000fc40000000000 */
[----:B------:R-:W-:Y:S02]  /*2e30*/  DMUL R110, R174, R86 ;  /* 0x00000056ae6e7228 */ /* 0x000fe40000000000 */
[----:B------:R-:W-:Y:S02]  /*2e40*/  DMUL R106, R182, R96 ;  /* 0x00000060b66a7228 */ /* 0x000fe40000000000 */
[C---:B------:R-:W-:Y:S02]  /*2e50*/  DFMA R88, R10.reuse, R102, R12 ;  /* 0x000000660a58722b */ /* 0x040fe4000000000c */
[----:B------:R-:W-:Y:S02]  /*2e60*/  DFMA R90, R10, R108, R90 ;  /* 0x0000006c0a5a722b */ /* 0x000fe4000000005a */
[----:B------:R-:W-:Y:S02]  /*2e70*/  DMUL R12, R166, R92 ;  /* 0x0000005ca60c7228 */ /* 0x000fe40000000000 */
[----:B------:R-:W-:-:S02]  /*2e80*/  DMUL R150, R204, R96 ;  /* 0x00000060cc967228 */ /* 0x000fc40000000000 */
[C---:B------:R-:W-:Y:S02]  /*2e90*/  DFMA R88, -R10.reuse, R104, R88 ;  /* 0x000000680a58722b */ /* 0x040fe40000000158 */
[----:B------:R-:W-:-:S06]  /*2ea0*/  DFMA R90, -R10, R110, R90 ;  /* 0x0000006e0a5a722b */ /* 0x000fcc000000015a */
        /* <DEDUP_REMOVED lines=100> */
[----:B------:R-:W-:-:S04]  /*34f0*/  PLOP3.LUT P3, PT, P4, P0, P1, 0xd0, 0x0 ;  /* 0x000000000000781c */ /* 0x000fc80002761a10 */
[----:B------:R-:W-:-:S13]  /*3500*/  PLOP3.LUT P3, PT, P3, P2, P1, 0xe, 0x0 ;  /* 0x000000000000781c */ /* 0x000fda0001f64116 */
[----:B------:R-:W-:Y:S05]  /*3510*/  @!P3 BRA `(.L_x_24) ;  /* 0x000000000018b947 */ /* 0x000fea0003800000 */
[----:B------:R-:W-:Y:S02]  /*3520*/  PLOP3.LUT P2, PT, P2, P0, PT, 0x20, 0x2 ;  /* 0x000000000002781c */ /* 0x000fe40001740470 */
[----:B------:R-:W-:Y:S02]  /*3530*/  PLOP3.LUT P0, PT, PT, PT, PT, 0x8, 0x80 ;  /* 0x000000000080781c */ /* 0x000fe40003f0e170 */
[----:B------:R-:W-:-:S13]  /*3540*/  PLOP3.LUT P2, PT, P2, P1, P4, 0xf4, 0x0 ;  /* 0x000000000000781c */ /* 0x000fda0001743e44 */
[----:B------:R-:W-:Y:S05]  /*3550*/  @!P2 BREAK.RELIABLE B3 ;  /* 0x000000000003a942 */ /* 0x000fea0003800100 */
[----:B------:R-:W-:Y:S05]  /*3560*/  @!P2 BREAK.RELIABLE B4 ;  /* 0x000000000004a942 */ /* 0x000fea0003800100 */
[----:B------:R-:W-:Y:S05]  /*3570*/  @!P2 BRA `(.L_x_12) ;  /* 0x0000009800d8a947 */ /* 0x000fea0003800000 */
.L_x_24:
[----:B------:R-:W-:Y:S05]  /*3580*/  BSYNC.RELIABLE B3 ;  /* 0x0000000000037941 */ /* 0x000fea0003800100 */
.L_x_23:
[----:B------:R-:W-:-:S05]  /*3590*/  VIADD R3, R3, 0x1 ;  /* 0x0000000103037836 */ /* 0x000fca0000000000 */
[----:B------:R-:W-:-:S13]  /*35a0*/  ISETP.NE.AND P0, PT, R3, 0xc, PT ;  /* 0x0000000c0300780c */ /* 0x000fda0003f05270 */
[----:B------:R-:W-:Y:S05]  /*35b0*/  @P0 BRA `(.L_x_25) ;  /* 0xffffffe8008c0947 */ /* 0x000fea000383ffff */
[----:B------:R-:W-:Y:S05]  /*35c0*/  BSYNC.RELIABLE B4 ;  /* 0x0000000000047941 */ /* 0x000fea0003800100 */
.L_x_14:
[----:B------:R-:W-:Y:S01]  /*35d0*/  DADD R58, -R14, R26 ;  /* 0x000000000e3a7229 */ /* 0x000fe2000000011a */
[----:B------:R-:W-:Y:S01]  /*35e0*/  BSSY.RELIABLE B4, `(.L_x_26) ;  /* 0x0000170000047945 */ /* 0x000fe20003800100 */
[----:B------:R-:W-:Y:S01]  /*35f0*/  DADD R60, -R16, R28 ;  /* 0x00000000103c7229 */ /* 0x000fe2000000011c */
[----:B------:R-:W-:Y:S01]  /*3600*/  IMAD.MOV.U32 R3, RZ, RZ, RZ ;  /* 0x000000ffff037224 */ /* 0x000fe200078e00ff */
[----:B------:R-:W-:Y:S02]  /*3610*/  DADD R62, -R18, R30 ;  /* 0x00000000123e7229 */ /* 0x000fe4000000011e */
[----:B------:R-:W-:Y:S02]  /*3620*/  DADD R64, -R20, R26 ;  /* 0x0000000014407229 */ /* 0x000fe4000000011a */
[----:B------:R-:W-:Y:S02]  /*3630*/  DADD R66, -R22, R28 ;  /* 0x0000000016427229 */ /* 0x000fe4000000011c */
[----:B------:R-:W-:-:S02]  /*3640*/  DADD R68, -R24, R30 ;  /* 0x0000000018447229 */ /* 0x000fc4000000011e */
        /* <DEDUP_REMOVED lines=12> */
.L_x_37:
        /* <DEDUP_REMOVED lines=15> */
.L_x_28:
[----:B------:R-:W-:-:S13]  /*3800*/  ISETP.NE.AND P0, PT, R0, 0x2, PT ;  /* 0x000000020000780c */ /* 0x000fda0003f05270 */
[----:B------:R-:W-:Y:S02]  /*3810*/  @P0 IMAD.MOV.U32 R10, RZ, RZ, RZ ;  /* 0x000000ffff0a0224 */ /* 0x000fe400078e00ff */
[----:B------:R-:W-:Y:S02]  /*3820*/  @P0 IMAD.MOV.U32 R11, RZ, RZ, 0x1 ;  /* 0x00000001ff0b0424 */ /* 0x000fe400078e00ff */
[----:B------:R-:W-:Y:S02]  /*3830*/  @P0 IMAD.MOV.U32 R0, RZ, RZ, 0x1 ;  /* 0x00000001ff000424 */ /* 0x000fe400078e00ff */
[----:B------:R-:W-:Y:S02]  /*3840*/  @!P0 IMAD.MOV.U32 R10, RZ, RZ, 0x1 ;  /* 0x00000001ff0a8424 */ /* 0x000fe400078e00ff */
[----:B------:R-:W-:Y:S02]  /*3850*/  @!P0 IMAD.MOV.U32 R11, RZ, RZ, RZ ;  /* 0x000000ffff0b8224 */ /* 0x000fe400078e00ff */
[----:B------:R-:W-:-:S07]  /*3860*/  @!P0 IMAD.MOV.U32 R0, RZ, RZ, 0x1 ;  /* 0x00000001ff008424 */ /* 0x000fce00078e00ff */
.L_x_29:
[----:B------:R-:W-:Y:S05]  /*3870*/  BSYNC.RECONVERGENT B3 ;  /* 0x0000000000037941 */ /* 0x000fea0003800200 */
.L_x_27:
        /* <DEDUP_REMOVED lines=19> */
.L_x_31:
[----:B------:R-:W-:Y:S01]  /*39b0*/  LOP3.LUT R103, R10, 0x1, RZ, 0x3c, !PT ;  /* 0x000000010a677812 */ /* 0x000fe200078e3cff */
[----:B------:R-:W-:Y:S02]  /*39c0*/  IMAD.MOV.U32 R108, RZ, RZ, R11 ;  /* 0x000000ffff6c7224 */ /* 0x000fe400078e000b */
[----:B------:R-:W-:-:S07]  /*39d0*/  IMAD.MOV.U32 R102, RZ, RZ, R0 ;  /* 0x000000ffff667224 */ /* 0x000fce00078e0000 */
.L_x_32:
[----:B------:R-:W-:Y:S05]  /*39e0*/  BSYNC.RECONVERGENT B3 ;  /* 0x0000000000037941 */ /* 0x000fea0003800200 */
.L_x_30:
        /* <DEDUP_REMOVED lines=8> */
[----:B------:R2:W-:Y:S08]  /*3a70*/  I2F.F64.U32 R84, R103 ;  /* 0x0000006700547312 */ /* 0x0005f00000201800 */
[----:B------:R-:W-:Y:S01]  /*3a80*/  I2F.F64.U32 R104, R102 ;  /* 0x0000006600687312 */ /* 0x000fe20000201800 */
[----:B--2---:R-:W-:-:S07]  /*3a90*/  LEA R103, R108, 0xffffffff, 0x1 ;  /* 0xffffffff6c677811 */ /* 0x004fce00078e08ff */
[----:B------:R-:W0:Y:S08]  /*3aa0*/  I2F.F64 R6, R6 ;  /* 0x0000000600067312 */ /* 0x000e300000201c00 */
[----:B------:R-:W2:Y:S01]  /*3ab0*/  I2F.F64 R106, R106 ;  /* 0x0000006a006a7312 */ /* 0x000ea20000201c00 */
[----:B0-----:R-:W-:-:S07]  /*3ac0*/  DFMA R4, R6, UR6, R4 ;  /* 0x0000000606047c2b */ /* 0x001fce0008000004 */
[----:B------:R-:W-:Y:S01]  /*3ad0*/  I2F.F64.U32 R12, R0 ;  /* 0x00000000000c7312 */ /* 0x000fe20000201800 */
[----:B--2---:R-:W-:-:S07]  /*3ae0*/  DFMA R104, R106, UR6, R104 ;  /* 0x000000066a687c2b */ /* 0x004fce0008000068 */
[----:B------:R-:W0:Y:S08]  /*3af0*/  I2F.F64 R82, R82 ;  /* 0x0000005200527312 */ /* 0x000e300000201c00 */
[----:B------:R-:W2:Y:S01]  /*3b00*/  I2F.F64 R98, R98 ;  /* 0x0000006200627312 */ /* 0x000ea20000201c00 */
[----:B0-----:R-:W-:-:S07]  /*3b10*/  DFMA R12, R82, UR6, R12 ;  /* 0x00000006520c7c2b */ /* 0x001fce000800000c */
[----:B------:R-:W-:Y:S01]  /*3b20*/  I2F.F64.U32 R100, R108 ;  /* 0x0000006c00647312 */ /* 0x000fe20000201800 */
[----:B--2---:R-:W-:-:S07]  /*3b30*/  DFMA R82, R98, UR6, R84 ;  /* 0x0000000662527c2b */ /* 0x004fce0008000054 */
[----:B------:R-:W0:Y:S01]  /*3b40*/  I2F.F64 R102, R103 ;  /* 0x0000006700667312 */ /* 0x000e220000201c00 */
[--C-:B-1----:R-:W-:Y:S02]  /*3b50*/  DFMA R84, R4, UR12, R40.reuse ;  /* 0x0000000c04547c2b */ /* 0x102fe40008000028 */
[----:B------:R-:W-:-:S05]  /*3b60*/  DFMA R82, R82, UR12, R40 ;  /* 0x0000000c52527c2b */ /* 0x000fca0008000028 */
[----:B------:R1:W-:Y:S01]  /*3b70*/  I2F.F64.U32 R8, R11 ;  /* 0x0000000b00087312 */ /* 0x0003e20000201800 */
[----:B------:R-:W-:Y:S02]  /*3b80*/  DADD R106, -R26, R84 ;  /* 0x000000001a6a7229 */ /* 0x000fe40000000154 */
[----:B0-----:R-:W-:Y:S01]  /*3b90*/  DFMA R98, R102, UR6, R100 ;  /* 0x0000000666627c2b */ /* 0x001fe20008000064 */
[----:B-1----:R-:W-:Y:S01]  /*3ba0*/  LEA R11, R11, 0xffffffff, 0x1 ;  /* 0xffffffff0b0b7811 */ /* 0x002fe200078e08ff */
[--C-:B------:R-:W-:Y:S02]  /*3bb0*/  DFMA R100, R104, UR12, R38.reuse ;  /* 0x0000000c68647c2b */ /* 0x100fe40008000026 */
[----:B------:R-:W-:Y:S02]  /*3bc0*/  DFMA R104, R12, UR12, R38 ;  /* 0x0000000c0c687c2b */ /* 0x000fe40008000026 */
[----:B------:R-:W-:Y:S01]  /*3bd0*/  DADD R150, -R26, R82 ;  /* 0x000000001a967229 */ /* 0x000fe20000000152 */
[----:B------:R-:W0:Y:S01]  /*3be0*/  I2F.F64 R10, R11 ;  /* 0x0000000b000a7312 */ /* 0x000e220000201c00 */
[----:B------:R-:W-:-:S02]  /*3bf0*/  DFMA R98, R98, UR12, R42 ;  /* 0x0000000c62627c2b */ /* 0x000fc4000800002a */
[C---:B------:R-:W-:Y:S02]  /*3c00*/  DADD R108, -R30.reuse, R100 ;  /* 0x000000001e6c7229 */ /* 0x040fe40000000164 */
[----:B------:R-:W-:-:S04]  /*3c10*/  DADD R110, -R30, R104 ;  /* 0x000000001e6e7229 */ /* 0x000fc80000000168 */
[----:B------:R-:W-:Y:S02]  /*3c20*/  DADD R152, -R28, R98 ;  /* 0x000000001c987229 */ /* 0x000fe40000000162 */
[----:B------:R-:W-:Y:S02]  /*3c30*/  DMUL R6, R106, R108 ;  /* 0x0000006c6a067228 */ /* 0x000fe40000000000 */
[----:B0-----:R-:W-:-:S04]  /*3c40*/  DFMA R8, R10, UR6, R8 ;  /* 0x000000060a087c2b */ /* 0x001fc80008000008 */
[C---:B------:R-:W-:Y:S02]  /*3c50*/  DMUL R4, R110.reuse, R152 ;  /* 0x000000986e047228 */ /* 0x040fe40000000000 */
[----:B------:R-:W-:Y:S02]  /*3c60*/  DFMA R6, R110, R150, -R6 ;  /* 0x000000966e06722b */ /* 0x000fe40000000806 */
[----:B------:R-:W-:-:S06]  /*3c70*/  DFMA R102, R8, UR12, R42 ;  /* 0x0000000c08667c2b */ /* 0x000fcc000800002a */
[----:B------:R-:W-:Y:S02]  /*3c80*/  DMUL R6, R6, R6 ;  /* 0x0000000606067228 */ /* 0x000fe40000000000 */
        /* <DEDUP_REMOVED lines=30> */
.L_x_34:
[----:B------:R-:W-:Y:S05]  /*3e70*/  BSYNC.RECONVERGENT B5 ;  /* 0x0000000000057941 */ /* 0x000fea0003800200 */
.L_x_33:
[C-C-:B------:R-:W-:Y:S01]  /*3e80*/  DSETP.GT.AND P0, PT, R4.reuse, R56.reuse, PT ;  /* 0x000000380400722a */ /* 0x140fe20003f04000 */
[----:B------:R-:W-:Y:S01]  /*3e90*/  BSSY.RELIABLE B3, `(.L_x_35) ;  /* 0x00000e1000037945 */ /* 0x000fe20003800100 */
[----:B------:R-:W-:-:S14]  /*3ea0*/  DSETP.GEU.AND P1, PT, R4, -R56, PT ;  /* 0x800000380400722a */ /* 0x000fdc0003f2e000 */
[----:B------:R-:W-:Y:S05]  /*3eb0*/  @!P0 BRA P1, `(.L_x_36) ;  /* 0x0000000c00788947 */ /* 0x000fea0000800000 */
[--C-:B------:R-:W-:Y:S02]  /*3ec0*/  DADD R8, -R18, R104.reuse ;  /* 0x0000000012087229 */ /* 0x100fe40000000168 */
[----:B------:R-:W-:Y:S02]  /*3ed0*/  DADD R168, -R24, R104 ;  /* 0x0000000018a87229 */ /* 0x000fe40000000168 */
[----:B------:R-:W-:Y:S02]  /*3ee0*/  DADD R10, -R14, R82 ;  /* 0x000000000e0a7229 */ /* 0x000fe40000000152 */
[----:B------:R-:W-:Y:S02]  /*3ef0*/  DADD R6, -R16, R102 ;  /* 0x0000000010067229 */ /* 0x000fe40000000166 */
[----:B------:R-:W-:Y:S02]  /*3f00*/  DADD R170, -R20, R82 ;  /* 0x0000000014aa7229 */ /* 0x000fe40000000152 */
[----:B------:R-:W-:-:S02]  /*3f10*/  DADD R164, -R22, R102 ;  /* 0x0000000016a47229 */ /* 0x000fc40000000166 */
[----:B------:R-:W-:Y:S02]  /*3f20*/  DMUL R4, R60, R8 ;  /* 0x000000083c047228 */ /* 0x000fe40000000000 */
[----:B------:R-:W-:Y:S02]  /*3f30*/  DMUL R162, R66, R168 ;  /* 0x000000a842a27228 */ /* 0x000fe40000000000 */
[--C-:B------:R-:W-:Y:S02]  /*3f40*/  DADD R156, -R18, R100.reuse ;  /* 0x00000000129c7229 */ /* 0x100fe40000000164 */
[----:B------:R-:W-:Y:S02]  /*3f50*/  DADD R176, -R24, R100 ;  /* 0x0000000018b07229 */ /* 0x000fe40000000164 */
[----:B------:R-:W-:Y:S02]  /*3f60*/  DMUL R12, R58, R6 ;  /* 0x000000063a0c7228 */ /* 0x000fe40000000000 */
[----:B------:R-:W-:-:S02]  /*3f70*/  DMUL R160, R64, R164 ;  /* 0x000000a440a07228 */ /* 0x000fc40000000000 */
[----:B------:R-:W-:Y:S02]  /*3f80*/  DMUL R158, R10, R4 ;  /* 0x000000040a9e7228 */ /* 0x000fe40000000000 */
[----:B------:R-:W-:Y:S02]  /*3f90*/  DMUL R172, R170, R162 ;  /* 0x000000a2aaac7228 */ /* 0x000fe40000000000 */
[--C-:B------:R-:W-:Y:S02]  /*3fa0*/  DADD R4, -R14, R84.reuse ;  /* 0x000000000e047229 */ /* 0x100fe40000000154 */
[----:B------:R-:W-:Y:S02]  /*3fb0*/  DADD R162, -R20, R84 ;  /* 0x0000000014a27229 */ /* 0x000fe40000000154 */
[----:B------:R-:W-:Y:S02]  /*3fc0*/  DFMA R158, R156, R12, R158 ;  /* 0x0000000c9c9e722b */ /* 0x000fe4000000009e */
[----:B------:R-:W-:-:S02]  /*3fd0*/  DFMA R178, R176, R160, R172 ;  /* 0x000000a0b0b2722b */ /* 0x000fc400000000ac */
[--C-:B------:R-:W-:Y:S02]  /*3fe0*/  DADD R12, -R16, R98.reuse ;  /* 0x00000000100c7229 */ /* 0x100fe40000000162 */
[----:B------:R-:W-:Y:S02]  /*3ff0*/  DMUL R160, R62, R4 ;  /* 0x000000043ea07228 */ /* 0x000fe40000000000 */
[----:B------:R-:W-:Y:S02]  /*4000*/  DADD R172, -R22, R98 ;  /* 0x0000000016ac7229 */ /* 0x000fe40000000162 */
[----:B------:R-:W-:Y:S02]  /*4010*/  DMUL R180, R68, R162 ;  /* 0x000000a244b47228 */ /* 0x000fe40000000000 */
[----:B------:R-:W-:Y:S02]  /*4020*/  DMUL R8, R58, R8 ;  /* 0x000000083a087228 */ /* 0x000fe40000000000 */
[----:B------:R-:W-:-:S02]  /*4030*/  DFMA R158, R12, R160, R158 ;  /* 0x000000a00c9e722b */ /* 0x000fc4000000009e */
[----:B------:R-:W-:Y:S02]  /*4040*/  DMUL R168, R64, R168 ;  /* 0x000000a840a87228 */ /* 0x000fe40000000000 */
[----:B------:R-:W-:Y:S02]  /*4050*/  DFMA R178, R172, R180, R178 ;  /* 0x000000b4acb2722b */ /* 0x000fe400000000b2 */
[----:B------:R-:W-:Y:S02]  /*4060*/  DMUL R162, R66, R162 ;  /* 0x000000a242a27228 */ /* 0x000fe40000000000 */
[----:B------:R-:W-:Y:S02]  /*4070*/  DFMA R8, -R12, R8, R158 ;  /* 0x000000080c08722b */ /* 0x000fe4000000019e */
[----:B------:R-:W-:Y:S02]  /*4080*/  DMUL R12, R60, R4 ;  /* 0x000000043c0c7228 */ /* 0x000fe40000000000 */
[----:B------:R-:W-:Y:S01]  /*4090*/  DFMA R168, -R172, R168, R178 ;  /* 0x000000a8aca8722b */ /* 0x000fe200000001b2 */
[----:B------:R-:W0:Y:S01]  /*40a0*/  LDC.64 R4, c[0x0][0x3d0] ;  /* 0x0000f400ff047b82 */ /* 0x000e220000000a00 */
[----:B------:R-:W-:-:S02]  /*40b0*/  DMUL R6, R62, R6 ;  /* 0x000000063e067228 */ /* 0x000fc40000000000 */
[----:B------:R-:W-:Y:S02]  /*40c0*/  DMUL R164, R68, R164 ;  /* 0x000000a444a47228 */ /* 0x000fe40000000000 */
[----:B------:R-:W-:Y:S02]  /*40d0*/  DFMA R8, R156, -R12, R8 ;  /* 0x8000000c9c08722b */ /* 0x000fe40000000008 */
[----:B------:R-:W-:-:S06]  /*40e0*/  DFMA R162, R176, -R162, R168 ;  /* 0x800000a2b0a2722b */ /* 0x000fcc00000000a8 */
[----:B------:R-:W-:Y:S02]  /*40f0*/  DFMA R6, -R10, R6, R8 ;  /* 0x000000060a06722b */ /* 0x000fe40000000108 */
[----:B------:R-:W-:-:S06]  /*4100*/  DFMA R162, -R170, R164, R162 ;  /* 0x000000a4aaa2722b */ /* 0x000fcc00000001a2 */
[--C-:B0-----:R-:W-:Y:S02]  /*4110*/  DSETP.GEU.AND P0, PT, R6, -R4.reuse, PT ;  /* 0x800000040600722a */ /* 0x101fe40003f0e000 */
[----:B------:R-:W-:-:S04]  /*4120*/  DSETP.GEU.AND P2, PT, R162, -R4, PT ;  /* 0x80000004a200722a */ /* 0x000fc80003f4e000 */
[--C-:B------:R-:W-:Y:S02]  /*4130*/  DSETP.GT.AND P1, PT, R6, R4.reuse, P0 ;  /* 0x000000040600722a */ /* 0x100fe40000724000 */
[C-C-:B------:R-:W-:Y:S02]  /*4140*/  DSETP.GT.AND P2, PT, R162.reuse, R4.reuse, P2 ;  /* 0x00000004a200722a */ /* 0x140fe40001744000 */
[----:B------:R-:W-:-:S04]  /*4150*/  DSETP.GEU.AND P0, PT, R162, -R4, P0 ;  /* 0x80000004a200722a */ /* 0x000fc8000070e000 */
[----:B------:R-:W-:-:S04]  /*4160*/  PLOP3.LUT P1, PT, P2, P1, PT, 0xf8, 0x8f ;  /* 0x00000000008f781c */ /* 0x000fc80001723f70 */
[----:B------:R-:W-:-:S13]  /*4170*/  PLOP3.LUT P2, PT, P1, P0, PT, 0x8f, 0xf8 ;  /* 0x0000000000f8781c */ /* 0x000fda0000f41177 */
[----:B------:R-:W-:Y:S05]  /*4180*/  @!P2 BRA `(.L_x_36) ;  /* 0x0000000800c4a947 */ /* 0x000fea0003800000 */
[----:B------:R-:W-:Y:S02]  /*4190*/  DMUL R8, R94, R110 ;  /* 0x0000006e5e087228 */ /* 0x000fe40000000000 */
[----:B------:R-:W-:Y:S02]  /*41a0*/  DMUL R6, R96, R154 ;  /* 0x0000009a60067228 */ /* 0x000fe40000000000 */
[----:B------:R-:W-:Y:S02]  /*41b0*/  DMUL R10, R92, R106 ;  /* 0x0000006a5c0a7228 */ /* 0x000fe40000000000 */
        /* <DEDUP_REMOVED lines=57> */
[----:B------:R-:W-:-:S04]  /*4550*/  DMUL R168, R70, R104 ;  /* 0x0000006846a87228 */ /* 0x000fc80000000000 */
[C---:B------:R-:W-:Y:S02]  /*4560*/  DFMA R110, R10.reuse, R160, R106 ;  /* 0x000000a00a6e722b */ /* 0x040fe4000000006a */
[----:B------:R-:W-:Y:S02]  /*4570*/  DFMA R152, R10, R164, R150 ;  /* 0x000000a40a98722b */ /* 0x000fe40000000096 */
[----:B------:R-:W-:-:S04]  /*4580*/  DMUL R106, R72, R154 ;  /* 0x0000009a486a7228 */ /* 0x000fc80000000000 */
[C---:B------:R-:W-:Y:S02]  /*4590*/  DFMA R150, -R10.reuse, R162, R110 ;  /* 0x000000a20a96722b */ /* 0x040fe4000000016e */
[----:B------:R-:W-:Y:S02]  /*45a0*/  DFMA R152, -R10, R168, R152 ;  /* 0x000000a80a98722b */ /* 0x000fe40000000198 */
[----:B------:R-:W-:-:S04]  /*45b0*/  DMUL R110, R74, R158 ;  /* 0x0000009e4a6e7228 */ /* 0x000fc80000000000 */
[C---:B------:R-:W-:Y:S02]  /*45c0*/  DFMA R150, -R106.reuse, R6, R150 ;  /* 0x000000066a96722b */ /* 0x040fe40000000196 */
[----:B------:R-:W-:Y:S02]  /*45d0*/  DFMA R152, -R106, R100, R152 ;  /* 0x000000646a98722b */ /* 0x000fe40000000198 */
[----:B------:R-:W-:-:S04]  /*45e0*/  DMUL R106, R76, R158 ;  /* 0x0000009e4c6a7228 */ /* 0x000fc80000000000 */
[----:B------:R-:W-:-:S04]  /*45f0*/  DFMA R150, -R156, R110, R150 ;  /* 0x0000006e9c96722b */ /* 0x000fc80000000196 */
[----:B------:R-:W-:-:S04]  /*4600*/  DFMA R152, -R156, R106, R152 ;  /* 0x0000006a9c98722b */ /* 0x000fc80000000198 */
[----:B------:R-:W-:-:S04]  /*4610*/  DSETP.GEU.AND P1, PT, R150, -R4, PT ;  /* 0x800000049600722a */ /* 0x000fc80003f2e000 */
[--C-:B------:R-:W-:Y:S02]  /*4620*/  DSETP.GEU.AND P4, PT, R152, -R4.reuse, PT ;  /* 0x800000049800722a */ /* 0x100fe40003f8e000 */
[--C-:B------:R-:W-:Y:S02]  /*4630*/  DSETP.GT.AND P3, PT, R150, R4.reuse, P1 ;  /* 0x000000049600722a */ /* 0x100fe40000f64000 */
[C-C-:B------:R-:W-:Y:S02]  /*4640*/  DSETP.GEU.AND P1, PT, R152.reuse, -R4.reuse, P1 ;  /* 0x800000049800722a */ /* 0x140fe40000f2e000 */
[----:B------:R-:W-:-:S06]  /*4650*/  DSETP.GT.AND P4, PT, R152, R4, P4 ;  /* 0x000000049800722a */ /* 0x000fcc0002784000 */
[----:B------:R-:W-:-:S04]  /*4660*/  PLOP3.LUT P3, PT, P4, P3, PT, 0xf8, 0x8f ;  /* 0x00000000008f781c */ /* 0x000fc80002767f70 */
[----:B------:R-:W-:-:S13]  /*4670*/  PLOP3.LUT P4, PT, P1, P3, PT, 0xf2, 0x2f ;  /* 0x00000000002f781c */ /* 0x000fda0000f87e72 */
[----:B------:R-:W-:Y:S05]  /*4680*/  @!P4 BRA `(.L_x_36) ;  /* 0x000000040084c947 */ /* 0x000fea0003800000 */
[----:B------:R-:W-:Y:S02]  /*4690*/  DADD R150, -R54, R102 ;  /* 0x0000000036967229 */ /* 0x000fe40000000166 */
[----:B------:R-:W-:Y:S02]  /*46a0*/  DMUL R102, R78, R12 ;  /* 0x0000000c4e667228 */ /* 0x000fe40000000000 */
[----:B------:R-:W-:-:S04]  /*46b0*/  DADD R98, -R54, R98 ;  /* 0x0000000036627229 */ /* 0x000fc80000000162 */
[----:B------:R-:W-:Y:S02]  /*46c0*/  DMUL R170, R70, R150 ;  /* 0x0000009646aa7228 */ /* 0x000fe40000000000 */
[----:B------:R-:W-:-:S08]  /*46d0*/  DMUL R152, R156, R102 ;  /* 0x000000669c987228 */ /* 0x000fd00000000000 */
[----:B------:R-:W-:-:S08]  /*46e0*/  DFMA R152, R6, R170, R152 ;  /* 0x000000aa0698722b */ /* 0x000fd00000000098 */
[----:B------:R-:W-:Y:S02]  /*46f0*/  DFMA R152, R160, R98, R152 ;  /* 0x00000062a098722b */ /* 0x000fe40000000098 */
[----:B------:R-:W-:-:S06]  /*4700*/  DMUL R160, R78, R154 ;  /* 0x0000009a4ea07228 */ /* 0x000fcc0000000000 */
[----:B------:R-:W-:Y:S02]  /*4710*/  DFMA R154, R162, -R98, R152 ;  /* 0x80000062a29a722b */ /* 0x000fe40000000098 */
[----:B------:R-:W-:-:S06]  /*4720*/  DMUL R152, R74, R150 ;  /* 0x000000964a987228 */ /* 0x000fcc0000000000 */
        /* <DEDUP_REMOVED lines=87> */
.L_x_36:
[----:B------:R-:W-:Y:S05]  /*4ca0*/  BSYNC.RELIABLE B3 ;  /* 0x0000000000037941 */ /* 0x000fea0003800100 */
.L_x_35:
[----:B------:R-:W-:-:S05]  /*4cb0*/  VIADD R3, R3, 0x1 ;  /* 0x0000000103037836 */ /* 0x000fca0000000000 */
[----:B------:R-:W-:-:S13]  /*4cc0*/  ISETP.NE.AND P0, PT, R3, 0xc, PT ;  /* 0x0000000c0300780c */ /* 0x000fda0003f05270 */
[----:B------:R-:W-:Y:S05]  /*4cd0*/  @P0 BRA `(.L_x_37) ;  /* 0xffffffe8008c0947 */ /* 0x000fea000383ffff */
[----:B------:R-:W-:Y:S05]  /*4ce0*/  BSYNC.RELIABLE B4 ;  /* 0x0000000000047941 */ /* 0x000fea0003800100 */
.L_x_26:
        /* <DEDUP_REMOVED lines=8> */
[----:B------:R-:W-:Y:S02]  /*4d70*/  DADD R94, -R26, R32 ;  /* 0x000000001a5e7229 */ /* 0x000fe40000000120 */
[----:B------:R-:W-:Y:S02]  /*4d80*/  DADD R96, -R28, R34 ;  /* 0x000000001c607229 */ /* 0x000fe40000000122 */
[----:B------:R-:W-:Y:S02]  /*4d90*/  DADD R98, -R30, R36 ;  /* 0x000000001e627229 */ /* 0x000fe40000000124 */
        /* <DEDUP_REMOVED lines=9> */
.L_x_49:
        /* <DEDUP_REMOVED lines=15> */
.L_x_40:
[----:B------:R-:W-:-:S13]  /*4f20*/  ISETP.NE.AND P0, PT, R0, 0x2, PT ;  /* 0x000000020000780c */ /* 0x000fda0003f05270 */
[----:B------:R-:W-:Y:S02]  /*4f30*/  @P0 IMAD.MOV.U32 R10, RZ, RZ, RZ ;  /* 0x000000ffff0a0224 */ /* 0x000fe400078e00ff */
[----:B------:R-:W-:Y:S02]  /*4f40*/  @P0 IMAD.MOV.U32 R11, RZ, RZ, 0x1 ;  /* 0x00000001ff0b0424 */ /* 0x000fe400078e00ff */
[----:B------:R-:W-:Y:S02]  /*4f50*/  @P0 IMAD.MOV.U32 R0, RZ, RZ, 0x1 ;  /* 0x00000001ff000424 */ /* 0x000fe400078e00ff */
[----:B------:R-:W-:Y:S02]  /*4f60*/  @!P0 IMAD.MOV.U32 R10, RZ, RZ, 0x1 ;  /* 0x00000001ff0a8424 */ /* 0x000fe400078e00ff */
[----:B------:R-:W-:Y:S02]  /*4f70*/  @!P0 IMAD.MOV.U32 R11, RZ, RZ, RZ ;  /* 0x000000ffff0b8224 */ /* 0x000fe400078e00ff */
[----:B------:R-:W-:-:S07]  /*4f80*/  @!P0 IMAD.MOV.U32 R0, RZ, RZ, 0x1 ;  /* 0x00000001ff008424 */ /* 0x000fce00078e00ff */
.L_x_41:
[----:B------:R-:W-:Y:S05]  /*4f90*/  BSYNC.RECONVERGENT B3 ;  /* 0x0000000000037941 */ /* 0x000fea0003800200 */
.L_x_39:
        /* <DEDUP_REMOVED lines=19> */
.L_x_43:
[----:B------:R-:W-:Y:S01]  /*50d0*/  LOP3.LUT R159, R10, 0x1, RZ, 0x3c, !PT ;  /* 0x000000010a9f7812 */ /* 0x000fe200078e3cff */
[----:B------:R-:W-:Y:S02]  /*50e0*/  IMAD.MOV.U32 R164, RZ, RZ, R11 ;  /* 0x000000ffffa47224 */ /* 0x000fe400078e000b */
[----:B------:R-:W-:-:S07]  /*50f0*/  IMAD.MOV.U32 R158, RZ, RZ, R0 ;  /* 0x000000ffff9e7224 */ /* 0x000fce00078e0000 */
.L_x_44:
[----:B------:R-:W-:Y:S05]  /*5100*/  BSYNC.RECONVERGENT B3 ;  /* 0x0000000000037941 */ /* 0x000fea0003800200 */
.L_x_42:
        /* <DEDUP_REMOVED lines=15> */
[----:B------:R-:W-:Y:S01]  /*5200*/  I2F.F64.U32 R12, R0 ;  /* 0x00000000000c7312 */ /* 0x000fe20000201800 */
[----:B-1----:R-:W-:Y:S02]  /*5210*/  DFMA R176, R4, UR12, R40 ;  /* 0x0000000c04b07c2b */ /* 0x002fe40008000028 */
[----:B------:R-:W-:-:S05]  /*5220*/  DFMA R172, R160, UR12, R38 ;  /* 0x0000000ca0ac7c2b */ /* 0x000fca0008000026 */
[----:B------:R-:W-:Y:S01]  /*5230*/  I2F.F64.U32 R156, R164 ;  /* 0x000000a4009c7312 */ /* 0x000fe20000201800 */
[----:B------:R-:W-:Y:S02]  /*5240*/  DADD R162, -R32, R176 ;  /* 0x0000000020a27229 */ /* 0x000fe400000001b0 */
[----:B------:R-:W-:-:S05]  /*5250*/  DADD R160, -R36, R172 ;  /* 0x0000000024a07229 */ /* 0x000fca00000001ac */
[----:B------:R-:W0:Y:S03]  /*5260*/  I2F.F64 R150, R150 ;  /* 0x0000009600967312 */ /* 0x000e260000201c00 */
[----:B------:R-:W-:-:S05]  /*5270*/  DMUL R6, R162, R160 ;  /* 0x000000a0a2067228 */ /* 0x000fca0000000000 */
[----:B------:R-:W1:Y:S01]  /*5280*/  I2F.F64 R154, R154 ;  /* 0x0000009a009a7312 */ /* 0x000e620000201c00 */
[----:B0-----:R-:W-:-:S07]  /*5290*/  DFMA R12, R150, UR6, R12 ;  /* 0x00000006960c7c2b */ /* 0x001fce000800000c */
[----:B------:R-:W0:Y:S01]  /*52a0*/  I2F.F64 R158, R159 ;  /* 0x0000009f009e7312 */ /* 0x000e220000201c00 */
[----:B-1----:R-:W-:-:S07]  /*52b0*/  DFMA R152, R154, UR6, R152 ;  /* 0x000000069a987c2b */ /* 0x002fce0008000098 */
[----:B------:R1:W-:Y:S01]  /*52c0*/  I2F.F64.U32 R8, R11 ;  /* 0x0000000b00087312 */ /* 0x0003e20000201800 */
[----:B------:R-:W-:Y:S02]  /*52d0*/  DFMA R170, R12, UR12, R38 ;  /* 0x0000000c0caa7c2b */ /* 0x000fe40008000026 */
[----:B0-----:R-:W-:Y:S01]  /*52e0*/  DFMA R156, R158, UR6, R156 ;  /* 0x000000069e9c7c2b */ /* 0x001fe2000800009c */
[----:B-1----:R-:W-:Y:S01]  /*52f0*/  LEA R11, R11, 0xffffffff, 0x1 ;  /* 0xffffffff0b0b7811 */ /* 0x002fe200078e08ff */
[----:B------:R-:W-:-:S05]  /*5300*/  DFMA R168, R152, UR12, R40 ;  /* 0x0000000c98a87c2b */ /* 0x000fca0008000028 */
[----:B------:R-:W0:Y:S01]  /*5310*/  I2F.F64 R10, R11 ;  /* 0x0000000b000a7312 */ /* 0x000e220000201c00 */
[----:B------:R-:W-:Y:S02]  /*5320*/  DFMA R164, R156, UR12, R42 ;  /* 0x0000000c9ca47c2b */ /* 0x000fe4000800002a */
[----:B------:R-:W-:Y:S02]  /*5330*/  DADD R156, -R36, R170 ;  /* 0x00000000249c7229 */ /* 0x000fe400000001aa */
[----:B------:R-:W-:-:S04]  /*5340*/  DADD R154, -R32, R168 ;  /* 0x00000000209a7229 */ /* 0x000fc800000001a8 */
        /* <DEDUP_REMOVED lines=36> */
.L_x_46:
[----:B------:R-:W-:Y:S05]  /*5590*/  BSYNC.RECONVERGENT B5 ;  /* 0x0000000000057941 */ /* 0x000fea0003800200 */
.L_x_45:
        /* <DEDUP_REMOVED lines=136> */
[----:B------:R-:W-:-:S08]  /*5e20*/  DFMA R186, R196, R164, R186 ;  /* 0x000000a4c4ba722b */ /* 0x000fd000000000ba */
        /* <DEDUP_REMOVED lines=89> */
.L_x_48:
[----:B------:R-:W-:Y:S05]  /*63c0*/  BSYNC.RELIABLE B3 ;  /* 0x0000000000037941 */ /* 0x000fea0003800100 */
.L_x_47:
[----:B------:R-:W-:-:S05]  /*63d0*/  VIADD R3, R3, 0x1 ;  /* 0x0000000103037836 */ /* 0x000fca0000000000 */
[----:B------:R-:W-:-:S13]  /*63e0*/  ISETP.NE.AND P0, PT, R3, 0xc, PT ;  /* 0x0000000c0300780c */ /* 0x000fda0003f05270 */
[----:B------:R-:W-:Y:S05]  /*63f0*/  @P0 BRA `(.L_x_49) ;  /* 0xffffffe8008c0947 */ /* 0x000fea000383ffff */
[----:B------:R-:W-:Y:S05]  /*6400*/  BSYNC.RELIABLE B4 ;  /* 0x0000000000047941 */ /* 0x000fea0003800100 */
.L_x_38:
[----:B------:R-:W-:Y:S01]  /*6410*/  DMUL R160, R114, R182 ;  /* 0x000000b672a07228 */ /* 0x000fe20000000000 */
[----:B------:R-:W-:Y:S01]  /*6420*/  BSSY.RELIABLE B4, `(.L_x_50) ;  /* 0x0000122000047945 */ /* 0x000fe20003800100 */
[----:B------:R-:W-:Y:S01]  /*6430*/  DMUL R158, R120, R174 ;  /* 0x000000ae789e7228 */ /* 0x000fe20000000000 */
[----:B------:R-:W-:Y:S01]  /*6440*/  IMAD.MOV.U32 R3, RZ, RZ, RZ ;  /* 0x000000ffff037224 */ /* 0x000fe200078e00ff */
[----:B------:R-:W-:Y:S02]  /*6450*/  DMUL R156, R118, R182 ;  /* 0x000000b6769c7228 */ /* 0x000fe40000000000 */
[----:B------:R-:W-:-:S11]  /*6460*/  DMUL R154, R122, R174 ;  /* 0x000000ae7a9a7228 */ /* 0x000fd60000000000 */
.L_x_55:
[--C-:B------:R-:W-:Y:S01]  /*6470*/  SHF.R.U32.HI R6, RZ, 0x1, R3.reuse ;  /* 0x00000001ff067819 */ /* 0x100fe20000011603 */
[C---:B------:R-:W-:Y:S01]  /*6480*/  IMAD.SHL.U32 R7, R3.reuse, 0x2, RZ ;  /* 0x0000000203077824 */ /* 0x040fe200078e00ff */
[----:B------:R-:W0:Y:S01]  /*6490*/  LDCU.64 UR6, c[0x0][0x3e0] ;  /* 0x00007c00ff0677ac */ /* 0x000e220008000a00 */
[C---:B------:R-:W-:Y:S01]  /*64a0*/  LOP3.LUT R12, R3.reuse, 0x1, RZ, 0xc0, !PT ;  /* 0x00000001030c7812 */ /* 0x040fe200078ec0ff */
[----:B------:R-:W-:Y:S01]  /*64b0*/  BSSY.RECONVERGENT B5, `(.L_x_51) ;  /* 0x0000039000057945 */ /* 0x000fe20003800200 */
[----:B------:R-:W-:Y:S01]  /*64c0*/  LOP3.LUT R8, R6, 0x1, RZ, 0xc0, !PT ;  /* 0x0000000106087812 */ /* 0x000fe200078ec0ff */
[----:B------:R-:W1:Y:S01]  /*64d0*/  LDCU.64 UR12, c[0x0][0x3c8] ;  /* 0x00007900ff0c77ac */ /* 0x000e620008000a00 */
[----:B------:R-:W-:Y:S02]  /*64e0*/  LOP3.LUT R6, R3, 0x2, RZ, 0xc0, !PT ;  /* 0x0000000203067812 */ /* 0x000fe400078ec0ff */
[----:B------:R-:W-:Y:S01]  /*64f0*/  LOP3.LUT R7, R7, 0x2, RZ, 0xc0, !PT ;  /* 0x0000000207077812 */ /* 0x000fe200078ec0ff */
[----:B------:R-:W-:Y:S01]  /*6500*/  I2F.F64.U32 R12, R12 ;  /* 0x0000000c000c7312 */ /* 0x000fe20000201800 */
[----:B------:R-:W-:Y:S01]  /*6510*/  SHF.R.U32.HI R0, RZ, 0x2, R3 ;  /* 0x00000002ff007819 */ /* 0x000fe20000011603 */
[----:B------:R-:W-:-:S02]  /*6520*/  VIADD R10, R6, 0xffffffff ;  /* 0xffffffff060a7836 */ /* 0x000fc40000000000 */
[----:B------:R-:W-:Y:S01]  /*6530*/  VIADD R170, R7, 0xffffffff ;  /* 0xffffffff07aa7836 */ /* 0x000fe20000000000 */
[----:B------:R-:W-:-:S03]  /*6540*/  LEA R6, R0, 0xffffffff, 0x1 ;  /* 0xffffffff00067811 */ /* 0x000fc600078e08ff */
[----:B------:R-:W-:Y:S08]  /*6550*/  I2F.F64.U32 R8, R8 ;  /* 0x0000000800087312 */ /* 0x000ff00000201800 */
[----:B------:R-:W0:Y:S08]  /*6560*/  I2F.F64 R10, R10 ;  /* 0x0000000a000a7312 */ /* 0x000e300000201c00 */
[----:B------:R-:W2:Y:S01]  /*6570*/  I2F.F64 R150, R170 ;  /* 0x000000aa00967312 */ /* 0x000ea20000201c00 */
[----:B0-----:R-:W-:-:S07]  /*6580*/  DFMA R8, R10, UR6, R8 ;  /* 0x000000060a087c2b */ /* 0x001fce0008000008 */
[----:B------:R-:W-:Y:S01]  /*6590*/  I2F.F64.U32 R4, R0 ;  /* 0x0000000000047312 */ /* 0x000fe20000201800 */
[----:B--2---:R-:W-:-:S07]  /*65a0*/  DFMA R12, R150, UR6, R12 ;  /* 0x00000006960c7c2b */ /* 0x004fce000800000c */
[----:B------:R-:W0:Y:S01]  /*65b0*/  I2F.F64 R6, R6 ;  /* 0x0000000600067312 */ /* 0x000e220000201c00 */
[----:B-1----:R-:W-:Y:S02]  /*65c0*/  DFMA R152, R8, UR12, R42 ;  /* 0x0000000c08987c2b */ /* 0x002fe4000800002a */
[----:B------:R-:W-:-:S06]  /*65d0*/  DFMA R162, R12, UR12, R38 ;  /* 0x0000000c0ca27c2b */ /* 0x000fcc0008000026 */
[----:B------:R-:W-:Y:S02]  /*65e0*/  DADD R164, -R16, R152 ;  /* 0x0000000010a47229 */ /* 0x000fe40000000198 */
[----:B0-----:R-:W-:Y:S02]  /*65f0*/  DFMA R4, R6, UR6, R4 ;  /* 0x0000000606047c2b */ /* 0x001fe40008000004 */
[----:B------:R-:W-:-:S06]  /*6600*/  DADD R168, -R18, R162 ;  /* 0x0000000012a87229 */ /* 0x000fcc00000001a2 */
[----:B------:R-:W-:Y:S02]  /*6610*/  DFMA R150, R4, UR12, R40 ;  /* 0x0000000c04967c2b */ /* 0x000fe40008000028 */
[----:B------:R-:W-:Y:S02]  /*6620*/  DMUL R4, R134, R164 ;  /* 0x000000a486047228 */ /* 0x000fe40000000000 */
[----:B------:R-:W-:-:S04]  /*6630*/  DMUL R6, R126, R168 ;  /* 0x000000a87e067228 */ /* 0x000fc80000000000 */
[----:B------:R-:W-:Y:S02]  /*6640*/  DADD R170, -R14, R150 ;  /* 0x000000000eaa7229 */ /* 0x000fe40000000196 */
[----:B------:R-:W-:-:S06]  /*6650*/  DFMA R4, R130, R168, -R4 ;  /* 0x000000a88204722b */ /* 0x000fcc0000000804 */
[----:B------:R-:W-:Y:S02]  /*6660*/  DMUL R8, R130, R170 ;  /* 0x000000aa82087228 */ /* 0x000fe40000000000 */
[----:B------:R-:W-:Y:S02]  /*6670*/  DMUL R4, R4, R4 ;  /* 0x0000000404047228 */ /* 0x000fe40000000000 */
[----:B------:R-:W-:-:S04]  /*6680*/  DFMA R6, R134, R170, -R6 ;  /* 0x000000aa8606722b */ /* 0x000fc80000000806 */
[----:B------:R-:W-:-:S04]  /*6690*/  DFMA R8, R126, R164, -R8 ;  /* 0x000000a47e08722b */ /* 0x000fc80000000808 */
[----:B------:R-:W-:Y:S01]  /*66a0*/  DFMA R4, R6, R6, R4 ;  /* 0x000000060604722b */ /* 0x000fe20000000004 */
[----:B------:R-:W-:Y:S02]  /*66b0*/  IMAD.MOV.U32 R6, RZ, RZ, 0x0 ;  /* 0x00000000ff067424 */ /* 0x000fe400078e00ff */
[----:B------:R-:W-:-:S05]  /*66c0*/  IMAD.MOV.U32 R7, RZ, RZ, 0x3fd80000 ;  /* 0x3fd80000ff077424 */ /* 0x000fca00078e00ff */
[----:B------:R-:W-:-:S06]  /*66d0*/  DFMA R12, R8, R8, R4 ;  /* 0x00000008080c722b */ /* 0x000fcc0000000004 */
        /* <DEDUP_REMOVED lines=22> */
.L_x_52:
[----:B------:R-:W-:Y:S05]  /*6840*/  BSYNC.RECONVERGENT B5 ;  /* 0x0000000000057941 */ /* 0x000fea0003800200 */
.L_x_51:
[C-C-:B------:R-:W-:Y:S01]  /*6850*/  DSETP.GT.AND P0, PT, R4.reuse, R56.reuse, PT ;  /* 0x000000380400722a */ /* 0x140fe20003f04000 */
[----:B------:R-:W-:Y:S01]  /*6860*/  BSSY.RELIABLE B3, `(.L_x_53) ;  /* 0x00000da000037945 */ /* 0x000fe20003800100 */
[----:B------:R-:W-:-:S14]  /*6870*/  DSETP.GEU.AND P1, PT, R4, -R56, PT ;  /* 0x800000380400722a */ /* 0x000fdc0003f2e000 */
[----:B------:R-:W-:Y:S05]  /*6880*/  @!P0 BRA P1, `(.L_x_54) ;  /* 0x0000000c005c8947 */ /* 0x000fea0000800000 */
[----:B------:R-:W-:Y:S02]  /*6890*/  DADD R178, R24, -R24 ;  /* 0x0000000018b27229 */ /* 0x000fe40000000818 */
[----:B------:R-:W-:Y:S02]  /*68a0*/  DADD R180, R16, -R22 ;  /* 0x0000000010b47229 */ /* 0x000fe40000000816 */
[----:B------:R-:W-:Y:S02]  /*68b0*/  DMUL R6, R146, R134 ;  /* 0x0000008692067228 */ /* 0x000fe40000000000 */
[----:B------:R-:W-:Y:S02]  /*68c0*/  DADD R10, -R20, R150 ;  /* 0x00000000140a7229 */ /* 0x000fe40000000196 */
[----:B------:R-:W-:Y:S02]  /*68d0*/  DADD R184, R22, -R22 ;  /* 0x0000000016b87229 */ /* 0x000fe40000000816 */
[----:B------:R-:W-:-:S02]  /*68e0*/  DMUL R12, R180, R178 ;  /* 0x000000b2b40c7228 */ /* 0x000fc40000000000 */
[----:B------:R-:W-:Y:S02]  /*68f0*/  DMUL R4, R148, R130 ;  /* 0x0000008294047228 */ /* 0x000fe40000000000 */
[----:B------:R-:W-:Y:S02]  /*6900*/  DMUL R6, R170, R6 ;  /* 0x00000006aa067228 */ /* 0x000fe40000000000 */
[----:B------:R-:W-:Y:S02]  /*6910*/  DADD R172, -R24, R162 ;  /* 0x0000000018ac7229 */ /* 0x000fe400000001a2 */
[----:B------:R-:W-:Y:S02]  /*6920*/  DMUL R8, R142, R184 ;  /* 0x000000b88e087228 */ /* 0x000fe40000000000 */
[----:B------:R-:W-:Y:S02]  /*6930*/  DMUL R12, R10, R12 ;  /* 0x0000000c0a0c7228 */ /* 0x000fe40000000000 */
[----:B------:R-:W-:-:S02]  /*6940*/  DADD R186, R20, -R20 ;  /* 0x0000000014ba7229 */ /* 0x000fc40000000814 */
[----:B------:R-:W-:Y:S02]  /*6950*/  DFMA R4, R168, R4, R6 ;  /* 0x00000004a804722b */ /* 0x000fe40000000006 */
[----:B------:R-:W-:Y:S02]  /*6960*/  DMUL R6, R144, R126 ;  /* 0x0000007e90067228 */ /* 0x000fe40000000000 */
[----:B------:R-:W-:Y:S02]  /*6970*/  DFMA R8, R172, R8, R12 ;  /* 0x00000008ac08722b */ /* 0x000fe4000000000c */
[----:B------:R-:W-:Y:S02]  /*6980*/  DADD R12, -R22, R152 ;  /* 0x00000000160c7229 */ /* 0x000fe40000000198 */
[----:B------:R-:W-:Y:S02]  /*6990*/  DMUL R176, R140, R186 ;  /* 0x000000ba8cb07228 */ /* 0x000fe40000000000 */
[----:B------:R-:W-:-:S02]  /*69a0*/  DFMA R4, R164, R6, R4 ;  /* 0x00000006a404722b */ /* 0x000fc40000000004 */
[----:B------:R-:W-:Y:S02]  /*69b0*/  DMUL R6, R148, R134 ;  /* 0x0000008694067228 */ /* 0x000fe40000000000 */
        /* <DEDUP_REMOVED lines=21> */
[----:B------:R-:W-:Y:S02]  /*6b10*/  DADD R172, R24, -R30 ;  /* 0x0000000018ac7229 */ /* 0x000fe4000000081e */
[----:B------:R-:W-:Y:S02]  /*6b20*/  DADD R6, -R26, R150 ;  /* 0x000000001a067229 */ /* 0x000fe40000000196 */
[----:B------:R-:W-:Y:S02]  /*6b30*/  DADD R170, R22, -R28 ;  /* 0x0000000016aa7229 */ /* 0x000fe4000000081c */
[----:B------:R-:W-:Y:S02]  /*6b40*/  DADD R10, -R30, R162 ;  /* 0x000000001e0a7229 */ /* 0x000fe400000001a2 */
[----:B------:R-:W-:Y:S02]  /*6b50*/  DMUL R8, R136, R172 ;  /* 0x000000ac88087228 */ /* 0x000fe40000000000 */
[----:B------:R-:W-:-:S02]  /*6b60*/  DADD R176, R20, -R26 ;  /* 0x0000000014b07229 */ /* 0x000fc4000000081a */
[----:B------:R-:W-:-:S04]  /*6b70*/  DMUL R12, R138, R170 ;  /* 0x000000aa8a0c7228 */ /* 0x000fc80000000000 */
[----:B------:R-:W-:Y:S02]  /*6b80*/  DMUL R164, R6, R8 ;  /* 0x0000000806a47228 */ /* 0x000fe40000000000 */
[----:B------:R-:W-:Y:S02]  /*6b90*/  DADD R8, -R28, R152 ;  /* 0x000000001c087229 */ /* 0x000fe40000000198 */
[----:B------:R-:W-:-:S04]  /*6ba0*/  DMUL R168, R132, R176 ;  /* 0x000000b084a87228 */ /* 0x000fc80000000000 */
[----:B------:R-:W-:Y:S02]  /*6bb0*/  DFMA R12, R10, R12, R164 ;  /* 0x0000000c0a0c722b */ /* 0x000fe400000000a4 */
[----:B------:R-:W-:-:S06]  /*6bc0*/  DMUL R164, R138, R172 ;  /* 0x000000ac8aa47228 */ /* 0x000fcc0000000000 */
[----:B------:R-:W-:Y:S02]  /*6bd0*/  DFMA R12, R8, R168, R12 ;  /* 0x000000a8080c722b */ /* 0x000fe4000000000c */
[----:B------:R-:W-:-:S06]  /*6be0*/  DMUL R168, R136, R176 ;  /* 0x000000b088a87228 */ /* 0x000fcc0000000000 */
[----:B------:R-:W-:Y:S02]  /*6bf0*/  DFMA R12, -R8, R164, R12 ;  /* 0x000000a4080c722b */ /* 0x000fe4000000010c */
        /* <DEDUP_REMOVED lines=15> */
[----:B------:R-:W-:Y:S02]  /*6cf0*/  DADD R178, R18, -R36 ;  /* 0x0000000012b27229 */ /* 0x000fe40000000824 */
[----:B------:R-:W-:Y:S02]  /*6d00*/  DMUL R12, R128, R170 ;  /* 0x000000aa800c7228 */ /* 0x000fe40000000000 */
        /* <DEDUP_REMOVED lines=17> */
[----:B------:R-:W-:Y:S02]  /*6e20*/  DADD R186, -R48, R150 ;  /* 0x0000000030ba7229 */ /* 0x000fe40000000196 */
[----:B------:R-:W-:Y:S02]  /*6e30*/  DMUL R6, R114, R204 ;  /* 0x000000cc72067228 */ /* 0x000fe40000000000 */
[--C-:B------:R-:W-:Y:S02]  /*6e40*/  DADD R8, -R44, R162.reuse ;  /* 0x000000002c087229 */ /* 0x100fe400000001a2 */
[----:B------:R-:W-:Y:S02]  /*6e50*/  DADD R162, -R46, R162 ;  /* 0x000000002ea27229 */ /* 0x000fe400000001a2 */
[----:B------:R-:W-:Y:S02]  /*6e60*/  DMUL R12, R118, R166 ;  /* 0x000000a6760c7228 */ /* 0x000fe40000000000 */
[----:B------:R-:W-:-:S02]  /*6e70*/  DMUL R164, R160, R186 ;  /* 0x000000baa0a47228 */ /* 0x000fc40000000000 */
[----:B------:R-:W-:Y:S02]  /*6e80*/  DMUL R168, R186, R6 ;  /* 0x00000006baa87228 */ /* 0x000fe40000000000 */
[----:B------:R-:W-:Y:S02]  /*6e90*/  DADD R10, -R52, R152 ;  /* 0x00000000340a7229 */ /* 0x000fe40000000198 */
[----:B------:R-:W-:Y:S02]  /*6ea0*/  DMUL R172, R118, R204 ;  /* 0x000000cc76ac7228 */ /* 0x000fe40000000000 */
[----:B------:R-:W-:Y:S02]  /*6eb0*/  DFMA R164, R8, R12, R164 ;  /* 0x0000000c08a4722b */ /* 0x000fe400000000a4 */
[----:B------:R-:W-:Y:S02]  /*6ec0*/  DFMA R168, R12, R162, R168 ;  /* 0x000000a20ca8722b */ /* 0x000fe400000000a8 */
[----:B------:R-:W-:-:S02]  /*6ed0*/  DMUL R12, R114, R174 ;  /* 0x000000ae720c7228 */ /* 0x000fc40000000000 */
[----:B------:R-:W-:Y:S02]  /*6ee0*/  DMUL R176, R120, R166 ;  /* 0x000000a678b07228 */ /* 0x000fe40000000000 */
[-C--:B------:R-:W-:Y:S02]  /*6ef0*/  DFMA R164, R158, R10.reuse, R164 ;  /* 0x0000000a9ea4722b */ /* 0x080fe400000000a4 */
[----:B------:R-:W-:-:S06]  /*6f00*/  DFMA R168, R154, R10, R168 ;  /* 0x0000000a9aa8722b */ /* 0x000fcc00000000a8 */
[----:B------:R-:W-:Y:S02]  /*6f10*/  DFMA R164, R156, -R10, R164 ;  /* 0x8000000a9ca4722b */ /* 0x000fe400000000a4 */
[----:B------:R-:W-:-:S06]  /*6f20*/  DFMA R168, -R10, R172, R168 ;  /* 0x000000ac0aa8722b */ /* 0x000fcc00000001a8 */
[----:B------:R-:W-:Y:S02]  /*6f30*/  DFMA R164, R8, -R12, R164 ;  /* 0x8000000c08a4722b */ /* 0x000fe400000000a4 */
        /* <DEDUP_REMOVED lines=12> */
[----:B------:R-:W-:Y:S02]  /*7000*/  DMUL R164, R112, R182 ;  /* 0x000000b670a47228 */ /* 0x000fe40000000000 */
[----:B------:R-:W-:Y:S02]  /*7010*/  DMUL R178, R118, R190 ;  /* 0x000000be76b27228 */ /* 0x000fe40000000000 */
[----:B------:R-:W-:Y:S02]  /*7020*/  DADD R152, -R54, R152 ;  /* 0x0000000036987229 */ /* 0x000fe40000000198 */
        /* <DEDUP_REMOVED lines=29> */
[----:B------:R-:W-:Y:S02]  /*7200*/  DMUL R150, R116, R166 ;  /* 0x000000a674967228 */ /* 0x000fe40000000000 */
[----:B------:R-:W-:Y:S02]  /*7210*/  DMUL R180, R120, R206 ;  /* 0x000000ce78b47228 */ /* 0x000fe40000000000 */
        /* <DEDUP_REMOVED lines=15> */
[----:B------:R-:W-:-:S06]  /*7310*/  DMUL R176, R122, R206 ;  /* 0x000000ce7ab07228 */ /* 0x000fcc0000000000 */
[----:B------:R-:W-:Y:S02]  /*7320*/  DFMA R6, R162, R150, R6 ;  /* 0x00000096a206722b */ /* 0x000fe40000000006 */
[----:B------:R-:W-:-:S06]  /*7330*/  DMUL R150, R116, R204 ;  /* 0x000000cc74967228 */ /* 0x000fcc0000000000 */
        /* <DEDUP_REMOVED lines=44> */
.L_x_54:
[----:B------:R-:W-:Y:S05]  /*7600*/  BSYNC.RELIABLE B3 ;  /* 0x0000000000037941 */ /* 0x000fea0003800100 */
.L_x_53:
[----:B------:R-:W-:-:S05]  /*7610*/  VIADD R3, R3, 0x1 ;  /* 0x0000000103037836 */ /* 0x000fca0000000000 */
[----:B------:R-:W-:-:S13]  /*7620*/  ISETP.NE.AND P0, PT, R3, 0x8, PT ;  /* 0x000000080300780c */ /* 0x000fda0003f05270 */
[----:B------:R-:W-:Y:S05]  /*7630*/  @P0 BRA `(.L_x_55) ;  /* 0xffffffec008c0947 */ /* 0x000fea000383ffff */
[----:B------:R-:W-:Y:S05]  /*7640*/  BSYNC.RELIABLE B4 ;  /* 0x0000000000047941 */ /* 0x000fea0003800100 */
.L_x_50:
[C---:B------:R-:W-:Y:S01]  /*7650*/  DMUL R160, R112.reuse, R70 ;  /* 0x0000004670a07228 */ /* 0x040fe20000000000 */
[----:B------:R-:W-:Y:S01]  /*7660*/  BSSY.RELIABLE B4, `(.L_x_56) ;  /* 0x000011e000047945 */ /* 0x000fe20003800100 */
[----:B------:R-:W-:Y:S01]  /*7670*/  DMUL R158, R112, R76 ;  /* 0x0000004c709e7228 */ /* 0x000fe20000000000 */
[----:B------:R-:W-:Y:S01]  /*7680*/  IMAD.MOV.U32 R3, RZ, RZ, RZ ;  /* 0x000000ffff037224 */ /* 0x000fe200078e00ff */
[----:B------:R-:W-:Y:S02]  /*7690*/  DMUL R156, R122, R78 ;  /* 0x0000004e7a9c7228 */ /* 0x000fe40000000000 */
[----:B------:R-:W-:-:S11]  /*76a0*/  DMUL R154, R116, R72 ;  /* 0x00000048749a7228 */ /* 0x000fd60000000000 */
.L_x_61:
        /* <DEDUP_REMOVED lines=61> */
.L_x_58:
[----:B------:R-:W-:Y:S05]  /*7a80*/  BSYNC.RECONVERGENT B5 ;  /* 0x0000000000057941 */ /* 0x000fea0003800200 */
.L_x_57:
[C-C-:B------:R-:W-:Y:S01]  /*7a90*/  DSETP.GT.AND P0, PT, R4.reuse, R56.reuse, PT ;  /* 0x000000380400722a */ /* 0x140fe20003f04000 */
[----:B------:R-:W-:Y:S01]  /*7aa0*/  BSSY.RELIABLE B3, `(.L_x_59) ;  /* 0x00000d6000037945 */ /* 0x000fe20003800100 */
[----:B------:R-:W-:-:S14]  /*7ab0*/  DSETP.GEU.AND P1, PT, R4, -R56, PT ;  /* 0x800000380400722a */ /* 0x000fdc0003f2e000 */
[----:B------:R-:W-:Y:S05]  /*7ac0*/  @!P0 BRA P1, `(.L_x_60) ;  /* 0x0000000c004c8947 */ /* 0x000fea0000800000 */
[----:B------:R-:W-:Y:S02]  /*7ad0*/  DADD R180, R16, -R22 ;  /* 0x0000000010b47229 */ /* 0x000fe40000000816 */
[----:B------:R-:W-:Y:S02]  /*7ae0*/  DMUL R6, R146, R62 ;  /* 0x0000003e92067228 */ /* 0x000fe40000000000 */
[----:B------:R-:W-:Y:S02]  /*7af0*/  DADD R10, -R20, R150 ;  /* 0x00000000140a7229 */ /* 0x000fe40000000196 */
[----:B------:R-:W-:Y:S02]  /*7b00*/  DMUL R4, R148, R60 ;  /* 0x0000003c94047228 */ /* 0x000fe40000000000 */
[----:B------:R-:W-:Y:S02]  /*7b10*/  DMUL R12, R180, R68 ;  /* 0x00000044b40c7228 */ /* 0x000fe40000000000 */
[----:B------:R-:W-:-:S02]  /*7b20*/  DMUL R6, R170, R6 ;  /* 0x00000006aa067228 */ /* 0x000fc40000000000 */
[----:B------:R-:W-:Y:S02]  /*7b30*/  DADD R172, -R24, R162 ;  /* 0x0000000018ac7229 */ /* 0x000fe400000001a2 */
[----:B------:R-:W-:Y:S02]  /*7b40*/  DMUL R8, R142, R66 ;  /* 0x000000428e087228 */ /* 0x000fe40000000000 */
[----:B------:R-:W-:Y:S02]  /*7b50*/  DMUL R12, R10, R12 ;  /* 0x0000000c0a0c7228 */ /* 0x000fe40000000000 */
[----:B------:R-:W-:Y:S02]  /*7b60*/  DFMA R4, R168, R4, R6 ;  /* 0x00000004a804722b */ /* 0x000fe40000000006 */
[----:B------:R-:W-:Y:S02]  /*7b70*/  DMUL R6, R144, R58 ;  /* 0x0000003a90067228 */ /* 0x000fe40000000000 */
[----:B------:R-:W-:-:S02]  /*7b80*/  DMUL R176, R140, R64 ;  /* 0x000000408cb07228 */ /* 0x000fc40000000000 */
[----:B------:R-:W-:Y:S02]  /*7b90*/  DFMA R8, R172, R8, R12 ;  /* 0x00000008ac08722b */ /* 0x000fe4000000000c */
[----:B------:R-:W-:Y:S02]  /*7ba0*/  DADD R12, -R22, R152 ;  /* 0x00000000160c7229 */ /* 0x000fe40000000198 */
[----:B------:R-:W-:Y:S02]  /*7bb0*/  DFMA R4, R164, R6, R4 ;  /* 0x00000006a404722b */ /* 0x000fe40000000004 */
[----:B------:R-:W-:Y:S02]  /*7bc0*/  DMUL R6, R148, R62 ;  /* 0x0000003e94067228 */ /* 0x000fe40000000000 */
[----:B------:R-:W-:Y:S02]  /*7bd0*/  DMUL R178, R142, R68 ;  /* 0x000000448eb27228 */ /* 0x000fe40000000000 */
[----:B------:R-:W-:-:S02]  /*7be0*/  DFMA R176, R12, R176, R8 ;  /* 0x000000b00cb0722b */ /* 0x000fc40000000008 */
[----:B------:R-:W-:Y:S02]  /*7bf0*/  DMUL R8, R146, R58 ;  /* 0x0000003a92087228 */ /* 0x000fe40000000000 */
[----:B------:R-:W-:Y:S01]  /*7c00*/  DFMA R6, -R164, R6, R4 ;  /* 0x00000006a406722b */ /* 0x000fe20000000104 */
[----:B------:R-:W0:Y:S01]  /*7c10*/  LDC.64 R4, c[0x0][0x3d0] ;  /* 0x0000f400ff047b82 */ /* 0x000e220000000a00 */
[----:B------:R-:W-:Y:S02]  /*7c20*/  DMUL R164, R140, R66 ;  /* 0x000000428ca47228 */ /* 0x000fe40000000000 */
[----:B------:R-:W-:Y:S02]  /*7c30*/  DFMA R176, -R12, R178, R176 ;  /* 0x000000b20cb0722b */ /* 0x000fe400000001b0 */
[----:B------:R-:W-:Y:S02]  /*7c40*/  DMUL R12, R180, R64 ;  /* 0x00000040b40c7228 */ /* 0x000fe40000000000 */
[----:B------:R-:W-:-:S02]  /*7c50*/  DFMA R6, R168, -R8, R6 ;  /* 0x80000008a806722b */ /* 0x000fc40000000006 */
[----:B------:R-:W-:-:S04]  /*7c60*/  DMUL R8, R144, R60 ;  /* 0x0000003c90087228 */ /* 0x000fc80000000000 */
[----:B------:R-:W-:-:S04]  /*7c70*/  DFMA R12, R172, -R12, R176 ;  /* 0x8000000cac0c722b */ /* 0x000fc800000000b0 */
[----:B------:R-:W-:-:S04]  /*7c80*/  DFMA R6, -R170, R8, R6 ;  /* 0x00000008aa06722b */ /* 0x000fc80000000106 */
[----:B------:R-:W-:-:S04]  /*7c90*/  DFMA R12, -R10, R164, R12 ;  /* 0x000000a40a0c722b */ /* 0x000fc8000000010c */
[----:B0-----:R-:W-:-:S04]  /*7ca0*/  DSETP.GEU.AND P0, PT, R6, -R4, PT ;  /* 0x800000040600722a */ /* 0x001fc80003f0e000 */
[--C-:B------:R-:W-:Y:S02]  /*7cb0*/  DSETP.GEU.AND P2, PT, R12, -R4.reuse, PT ;  /* 0x800000040c00722a */ /* 0x100fe40003f4e000 */
[--C-:B------:R-:W-:Y:S02]  /*7cc0*/  DSETP.GT.AND P1, PT, R6, R4.reuse, P0 ;  /* 0x000000040600722a */ /* 0x100fe40000724000 */
[C-C-:B------:R-:W-:Y:S02]  /*7cd0*/  DSETP.GEU.AND P0, PT, R12.reuse, -R4.reuse, P0 ;  /* 0x800000040c00722a */ /* 0x140fe4000070e000 */
        /* <DEDUP_REMOVED lines=54> */
[C---:B------:R-:W-:Y:S02]  /*8040*/  DMUL R170, R114.reuse, R74 ;  /* 0x0000004a72aa7228 */ /* 0x040fe40000000000 */
[----:B------:R-:W-:Y:S02]  /*8050*/  DMUL R6, R114, R76 ;  /* 0x0000004c72067228 */ /* 0x000fe40000000000 */
[----:B------:R-:W-:Y:S02]  /*8060*/  DADD R8, -R44, R162 ;  /* 0x000000002c087229 */ /* 0x000fe400000001a2 */
[----:B------:R-:W-:Y:S02]  /*8070*/  DMUL R12, R118, R72 ;  /* 0x00000048760c7228 */ /* 0x000fe40000000000 */
[----:B------:R-:W-:-:S02]  /*8080*/  DMUL R164, R188, R170 ;  /* 0x000000aabca47228 */ /* 0x000fc40000000000 */
[----:B------:R-:W-:Y:S02]  /*8090*/  DADD R162, -R46, R162 ;  /* 0x000000002ea27229 */ /* 0x000fe400000001a2 */
[----:B------:R-:W-:Y:S02]  /*80a0*/  DMUL R168, R188, R6 ;  /* 0x00000006bca87228 */ /* 0x000fe40000000000 */
[----:B------:R-:W-:Y:S02]  /*80b0*/  DADD R10, -R52, R152 ;  /* 0x00000000340a7229 */ /* 0x000fe40000000198 */
[----:B------:R-:W-:Y:S02]  /*80c0*/  DFMA R164, R8, R12, R164 ;  /* 0x0000000c08a4722b */ /* 0x000fe400000000a4 */
[----:B------:R-:W-:Y:S02]  /*80d0*/  DMUL R178, R122, R70 ;  /* 0x000000467ab27228 */ /* 0x000fe40000000000 */
[----:B------:R-:W-:-:S02]  /*80e0*/  DFMA R12, R12, R162, R168 ;  /* 0x000000a20c0c722b */ /* 0x000fc400000000a8 */
[----:B------:R-:W-:Y:S02]  /*80f0*/  DMUL R168, R120, R70 ;  /* 0x0000004678a87228 */ /* 0x000fe40000000000 */
[C---:B------:R-:W-:Y:S02]  /*8100*/  DMUL R176, R118.reuse, R74 ;  /* 0x0000004a76b07228 */ /* 0x040fe40000000000 */
[----:B------:R-:W-:Y:S02]  /*8110*/  DMUL R180, R118, R76 ;  /* 0x0000004c76b47228 */ /* 0x000fe40000000000 */
[C---:B------:R-:W-:Y:S02]  /*8120*/  DFMA R172, R10.reuse, R178, R12 ;  /* 0x000000b20aac722b */ /* 0x040fe4000000000c */
[----:B------:R-:W-:Y:S02]  /*8130*/  DFMA R164, R10, R168, R164 ;  /* 0x000000a80aa4722b */ /* 0x000fe400000000a4 */
[----:B------:R-:W-:-:S04]  /*8140*/  DMUL R12, R114, R70 ;  /* 0x00000046720c7228 */ /* 0x000fc80000000000 */
[C---:B------:R-:W-:Y:S02]  /*8150*/  DFMA R184, -R10.reuse, R180, R172 ;  /* 0x000000b40ab8722b */ /* 0x040fe400000001ac */
[----:B------:R-:W-:Y:S02]  /*8160*/  DFMA R164, -R10, R176, R164 ;  /* 0x000000b00aa4722b */ /* 0x000fe400000001a4 */
[----:B------:R-:W-:-:S04]  /*8170*/  DMUL R172, R120, R72 ;  /* 0x0000004878ac7228 */ /* 0x000fc80000000000 */
[----:B------:R-:W-:Y:S02]  /*8180*/  DFMA R184, -R12, R162, R184 ;  /* 0x000000a20cb8722b */ /* 0x000fe400000001b8 */
[----:B------:R-:W-:Y:S02]  /*8190*/  DFMA R164, R8, -R12, R164 ;  /* 0x8000000c08a4722b */ /* 0x000fe400000000a4 */
[----:B------:R-:W-:-:S06]  /*81a0*/  DMUL R12, R122, R72 ;  /* 0x000000487a0c7228 */ /* 0x000fcc0000000000 */
        /* <DEDUP_REMOVED lines=12> */
[----:B------:R-:W-:-:S04]  /*8270*/  DADD R152, -R54, R152 ;  /* 0x0000000036987229 */ /* 0x000fc80000000198 */
[----:B------:R-:W-:-:S08]  /*8280*/  DMUL R186, R188, R164 ;  /* 0x000000a4bcba7228 */ /* 0x000fd00000000000 */
[----:B------:R-:W-:-:S08]  /*8290*/  DFMA R186, R8, R184, R186 ;  /* 0x000000b808ba722b */ /* 0x000fd000000000ba */
[----:B------:R-:W-:Y:S02]  /*82a0*/  DFMA R186, R168, R152, R186 ;  /* 0x00000098a8ba722b */ /* 0x000fe400000000ba */
[----:B------:R-:W-:-:S06]  /*82b0*/  DMUL R168, R120, R78 ;  /* 0x0000004e78a87228 */ /* 0x000fcc0000000000 */
[----:B------:R-:W-:-:S08]  /*82c0*/  DFMA R186, R176, -R152, R186 ;  /* 0x80000098b0ba722b */ /* 0x000fd000000000ba */
[----:B------:R-:W-:-:S08]  /*82d0*/  DFMA R186, -R160, R8, R186 ;  /* 0x00000008a0ba722b */ /* 0x000fd000000001ba */
        /* <DEDUP_REMOVED lines=10> */
[----:B------:R-:W-:-:S08]  /*8380*/  DFMA R176, R180, -R152, R176 ;  /* 0x80000098b4b0722b */ /* 0x000fd000000000b0 */
[----:B------:R-:W-:-:S08]  /*8390*/  DFMA R176, -R160, R162, R176 ;  /* 0x000000a2a0b0722b */ /* 0x000fd000000001b0 */
[----:B------:R-:W-:-:S08]  /*83a0*/  DFMA R176, R156, -R188, R176 ;  /* 0x800000bc9cb0722b */ /* 0x000fd000000000b0 */
        /* <DEDUP_REMOVED lines=69> */
.L_x_60:
[----:B------:R-:W-:Y:S05]  /*8800*/  BSYNC.RELIABLE B3 ;  /* 0x0000000000037941 */ /* 0x000fea0003800100 */
.L_x_59:
[----:B------:R-:W-:-:S05]  /*8810*/  VIADD R3, R3, 0x1 ;  /* 0x0000000103037836 */ /* 0x000fca0000000000 */
[----:B------:R-:W-:-:S13]  /*8820*/  ISETP.NE.AND P0, PT, R3, 0x8, PT ;  /* 0x000000080300780c */ /* 0x000fda0003f05270 */
[----:B------:R-:W-:Y:S05]  /*8830*/  @P0 BRA `(.L_x_61) ;  /* 0xffffffec009c0947 */ /* 0x000fea000383ffff */
[----:B------:R-:W-:Y:S05]  /*8840*/  BSYNC.RELIABLE B4 ;  /* 0x0000000000047941 */ /* 0x000fea0003800100 */
.L_x_56:
[C---:B------:R-:W-:Y:S01]  /*8850*/  DMUL R136, R118.reuse, R104 ;  /* 0x0000006876887228 */ /* 0x040fe20000000000 */
[----:B------:R-:W-:Y:S01]  /*8860*/  BSSY.RELIABLE B4, `(.L_x_62) ;  /* 0x0000127000047945 */ /* 0x000fe20003800100 */
[C---:B------:R-:W-:Y:S01]  /*8870*/  DMUL R132, R118.reuse, R106 ;  /* 0x0000006a76847228 */ /* 0x040fe20000000000 */
[----:B------:R-:W-:Y:S01]  /*8880*/  IMAD.MOV.U32 R3, RZ, RZ, RZ ;  /* 0x000000ffff037224 */ /* 0x000fe200078e00ff */
[----:B------:R-:W-:Y:S02]  /*8890*/  DMUL R144, R118, R108 ;  /* 0x0000006c76907228 */ /* 0x000fe40000000000 */
[C---:B------:R-:W-:Y:S02]  /*88a0*/  DMUL R142, R120.reuse, R100 ;  /* 0x00000064788e7228 */ /* 0x040fe40000000000 */
[C---:B------:R-:W-:Y:S02]  /*88b0*/  DMUL R140, R120.reuse, R102 ;  /* 0x00000066788c7228 */ /* 0x040fe40000000000 */
[----:B------:R-:W-:-:S02]  /*88c0*/  DMUL R118, R120, R108 ;  /* 0x0000006c78767228 */ /* 0x000fc40000000000 */
[----:B------:R-:W-:Y:S02]  /*88d0*/  DMUL R150, R120, R110 ;  /* 0x0000006e78967228 */ /* 0x000fe40000000000 */
[C---:B------:R-:W-:Y:S02]  /*88e0*/  DMUL R148, R112.reuse, R100 ;  /* 0x0000006470947228 */ /* 0x040fe40000000000 */
[C---:B------:R-:W-:Y:S02]  /*88f0*/  DMUL R146, R112.reuse, R104 ;  /* 0x0000006870927228 */ /* 0x040fe40000000000 */
[C---:B------:R-:W-:Y:S02]  /*8900*/  DMUL R120, R112.reuse, R106 ;  /* 0x0000006a70787228 */ /* 0x040fe40000000000 */
[----:B------:R-:W-:Y:S02]  /*8910*/  DMUL R156, R112, R110 ;  /* 0x0000006e709c7228 */ /* 0x000fe40000000000 */
[----:B------:R-:W-:-:S02]  /*8920*/  DMUL R154, R122, R100 ;  /* 0x000000647a9a7228 */ /* 0x000fc40000000000 */
[C---:B------:R-:W-:Y:S02]  /*8930*/  DMUL R152, R122.reuse, R102 ;  /* 0x000000667a987228 */ /* 0x040fe40000000000 */
[C---:B------:R-:W-:Y:S02]  /*8940*/  DMUL R112, R122.reuse, R108 ;  /* 0x0000006c7a707228 */ /* 0x040fe40000000000 */
[----:B------:R-:W-:Y:S02]  /*8950*/  DMUL R162, R122, R110 ;  /* 0x0000006e7aa27228 */ /* 0x000fe40000000000 */
[C---:B------:R-:W-:Y:S02]  /*8960*/  DMUL R128, R114.reuse, R104 ;  /* 0x0000006872807228 */ /* 0x040fe40000000000 */
[C---:B------:R-:W-:Y:S02]  /*8970*/  DMUL R124, R114.reuse, R106 ;  /* 0x0000006a727c7228 */ /* 0x040fe40000000000 */
[----:B------:R-:W-:-:S02]  /*8980*/  DMUL R138, R114, R110 ;  /* 0x0000006e728a7228 */ /* 0x000fc40000000000 */
[C---:B------:R-:W-:Y:S02]  /*8990*/  DMUL R160, R116.reuse, R102 ;  /* 0x0000006674a07228 */ /* 0x040fe40000000000 */
[C---:B------:R-:W-:Y:S02]  /*89a0*/  DMUL R158, R116.reuse, R104 ;  /* 0x00000068749e7228 */ /* 0x040fe40000000000 */
[C---:B------:R-:W-:Y:S02]  /*89b0*/  DMUL R122, R116.reuse, R106 ;  /* 0x0000006a747a7228 */ /* 0x040fe40000000000 */
[----:B------:R-:W-:-:S11]  /*89c0*/  DMUL R168, R116, R108 ;  /* 0x0000006c74a87228 */ /* 0x000fd60000000000 */
.L_x_67:
        /* <DEDUP_REMOVED lines=22> */
[----:B------:R-:W-:Y:S02]  /*8b30*/  DADD R114, R32, -R32 ;  /* 0x0000000020727229 */ /* 0x000fe40000000820 */
[----:B------:R-:W-:-:S04]  /*8b40*/  DFMA R170, R12, UR12, R38 ;  /* 0x0000000c0caa7c2b */ /* 0x000fc80008000026 */
        /* <DEDUP_REMOVED lines=38> */
.L_x_64:
[----:B------:R-:W-:Y:S05]  /*8db0*/  BSYNC.RECONVERGENT B5 ;  /* 0x0000000000057941 */ /* 0x000fea0003800200 */
.L_x_63:
[C-C-:B------:R-:W-:Y:S01]  /*8dc0*/  DSETP.GT.AND P0, PT, R4.reuse, R56.reuse, PT ;  /* 0x000000380400722a */ /* 0x140fe20003f04000 */
[----:B------:R-:W-:Y:S01]  /*8dd0*/  BSSY.RELIABLE B3, `(.L_x_65) ;  /* 0x00000cc000037945 */ /* 0x000fe20003800100 */
[----:B------:R-:W-:-:S14]  /*8de0*/  DSETP.GEU.AND P1, PT, R4, -R56, PT ;  /* 0x800000380400722a */ /* 0x000fdc0003f2e000 */
[----:B------:R-:W-:Y:S05]  /*8df0*/  @!P0 BRA P1, `(.L_x_66) ;  /* 0x0000000c00248947 */ /* 0x000fea0000800000 */
[C---:B------:R-:W-:Y:S02]  /*8e00*/  DADD R188, R16.reuse, -R16 ;  /* 0x0000000010bc7229 */ /* 0x040fe40000000810 */
[----:B------:R-:W-:Y:S02]  /*8e10*/  DADD R196, R16, -R22 ;  /* 0x0000000010c47229 */ /* 0x000fe40000000816 */
[C---:B------:R-:W-:Y:S02]  /*8e20*/  DADD R186, R14.reuse, -R14 ;  /* 0x000000000eba7229 */ /* 0x040fe4000000080e */
[----:B------:R-:W-:Y:S02]  /*8e30*/  DADD R194, R14, -R20 ;  /* 0x000000000ec27229 */ /* 0x000fe40000000814 */
[----:B------:R-:W-:Y:S02]  /*8e40*/  DMUL R6, R188, R86 ;  /* 0x00000056bc067228 */ /* 0x000fe40000000000 */
[----:B------:R-:W-:-:S02]  /*8e50*/  DADD R10, -R20, R116 ;  /* 0x00000000140a7229 */ /* 0x000fc40000000174 */
[----:B------:R-:W-:Y:S02]  /*8e60*/  DMUL R12, R196, R92 ;  /* 0x0000005cc40c7228 */ /* 0x000fe40000000000 */
[----:B------:R-:W-:Y:S02]  /*8e70*/  DMUL R4, R186, R84 ;  /* 0x00000054ba047228 */ /* 0x000fe40000000000 */
[----:B------:R-:W-:Y:S02]  /*8e80*/  DMUL R6, R178, R6 ;  /* 0x00000006b2067228 */ /* 0x000fe40000000000 */
[----:B------:R-:W-:Y:S02]  /*8e90*/  DADD R192, R18, -R18 ;  /* 0x0000000012c07229 */ /* 0x000fe40000000812 */
[----:B------:R-:W-:Y:S02]  /*8ea0*/  DADD R180, -R24, R170 ;  /* 0x0000000018b47229 */ /* 0x000fe400000001aa */
[----:B------:R-:W-:-:S02]  /*8eb0*/  DMUL R8, R194, R90 ;  /* 0x0000005ac2087228 */ /* 0x000fc40000000000 */
[----:B------:R-:W-:Y:S02]  /*8ec0*/  DMUL R12, R10, R12 ;  /* 0x0000000c0a0c7228 */ /* 0x000fe40000000000 */
[----:B------:R-:W-:Y:S02]  /*8ed0*/  DADD R198, R18, -R24 ;  /* 0x0000000012c67229 */ /* 0x000fe40000000818 */
[----:B------:R-:W-:Y:S02]  /*8ee0*/  DFMA R4, R176, R4, R6 ;  /* 0x00000004b004722b */ /* 0x000fe40000000006 */
[----:B------:R-:W-:Y:S02]  /*8ef0*/  DMUL R6, R192, R82 ;  /* 0x00000052c0067228 */ /* 0x000fe40000000000 */
[----:B------:R-:W-:Y:S02]  /*8f00*/  DFMA R8, R180, R8, R12 ;  /* 0x00000008b408722b */ /* 0x000fe4000000000c */
[----:B------:R-:W-:-:S02]  /*8f10*/  DADD R12, -R22, R164 ;  /* 0x00000000160c7229 */ /* 0x000fc400000001a4 */
[----:B------:R-:W-:Y:S02]  /*8f20*/  DMUL R184, R198, R88 ;  /* 0x00000058c6b87228 */ /* 0x000fe40000000000 */
[----:B------:R-:W-:Y:S02]  /*8f30*/  DFMA R4, R172, R6, R4 ;  /* 0x00000006ac04722b */ /* 0x000fe40000000004 */
[----:B------:R-:W-:Y:S02]  /*8f40*/  DMUL R6, R186, R86 ;  /* 0x00000056ba067228 */ /* 0x000fe40000000000 */
[----:B------:R-:W-:Y:S02]  /*8f50*/  DMUL R186, R194, R92 ;  /* 0x0000005cc2ba7228 */ /* 0x000fe40000000000 */
[----:B------:R-:W-:Y:S02]  /*8f60*/  DFMA R184, R12, R184, R8 ;  /* 0x000000b80cb8722b */ /* 0x000fe40000000008 */
[----:B------:R-:W-:-:S02]  /*8f70*/  DMUL R8, R188, R82 ;  /* 0x00000052bc087228 */ /* 0x000fc40000000000 */
[----:B------:R-:W-:Y:S01]  /*8f80*/  DFMA R6, -R172, R6, R4 ;  /* 0x00000006ac06722b */ /* 0x000fe20000000104 */
[----:B------:R-:W0:Y:S01]  /*8f90*/  LDC.64 R4, c[0x0][0x3d0] ;  /* 0x0000f400ff047b82 */ /* 0x000e220000000a00 */
[----:B------:R-:W-:Y:S02]  /*8fa0*/  DMUL R172, R198, R90 ;  /* 0x0000005ac6ac7228 */ /* 0x000fe40000000000 */
[----:B------:R-:W-:Y:S02]  /*8fb0*/  DFMA R184, -R12, R186, R184 ;  /* 0x000000ba0cb8722b */ /* 0x000fe400000001b8 */
[----:B------:R-:W-:Y:S02]  /*8fc0*/  DMUL R12, R196, R88 ;  /* 0x00000058c40c7228 */ /* 0x000fe40000000000 */
[----:B------:R-:W-:Y:S02]  /*8fd0*/  DFMA R6, R176, -R8, R6 ;  /* 0x80000008b006722b */ /* 0x000fe40000000006 */
        /* <DEDUP_REMOVED lines=13> */
[----:B------:R-:W-:Y:S02]  /*90b0*/  DADD R178, R14, -R26 ;  /* 0x000000000eb27229 */ /* 0x000fe4000000081a */
[----:B------:R-:W-:Y:S02]  /*90c0*/  DADD R6, -R26, R116 ;  /* 0x000000001a067229 */ /* 0x000fe40000000174 */
        /* <DEDUP_REMOVED lines=22> */
[----:B------:R-:W-:Y:S02]  /*9230*/  DADD R184, R16, -R34 ;  /* 0x0000000010b87229 */ /* 0x000fe40000000822 */
[----:B------:R-:W-:Y:S02]  /*9240*/  DADD R178, R14, -R32 ;  /* 0x000000000eb27229 */ /* 0x000fe40000000820 */
[----:B------:R-:W-:Y:S02]  /*9250*/  DADD R180, R34, -R34 ;  /* 0x0000000022b47229 */ /* 0x000fe40000000822 */
[----:B------:R-:W-:Y:S02]  /*9260*/  DADD R6, -R32, R116 ;  /* 0x0000000020067229 */ /* 0x000fe40000000174 */
[----:B------:R-:W-:-:S02]  /*9270*/  DMUL R8, R184, R186 ;  /* 0x000000bab8087228 */ /* 0x000fc40000000000 */
[----:B------:R-:W-:Y:S02]  /*9280*/  DADD R10, -R36, R170 ;  /* 0x00000000240a7229 */ /* 0x000fe400000001aa */
        /* <DEDUP_REMOVED lines=19> */
[----:B------:R-:W-:Y:S02]  /*93c0*/  DADD R10, R14, -R48 ;  /* 0x000000000e0a7229 */ /* 0x000fe40000000830 */
[----:B------:R-:W-:Y:S02]  /*93d0*/  DADD R176, -R48, R116 ;  /* 0x0000000030b07229 */ /* 0x000fe40000000174 */
[--C-:B------:R-:W-:Y:S02]  /*93e0*/  DADD R6, -R44, R170.reuse ;  /* 0x000000002c067229 */ /* 0x100fe400000001aa */
[----:B------:R-:W-:Y:S02]  /*93f0*/  DADD R170, -R46, R170 ;  /* 0x000000002eaa7229 */ /* 0x000fe400000001aa */
[----:B------:R-:W-:Y:S02]  /*9400*/  DMUL R10, R102, R10 ;  /* 0x0000000a660a7228 */ /* 0x000fe40000000000 */
[----:B------:R-:W-:-:S02]  /*9410*/  DMUL R12, R128, R176 ;  /* 0x000000b0800c7228 */ /* 0x000fc40000000000 */
[----:B------:R-:W-:Y:S02]  /*9420*/  DMUL R172, R124, R176 ;  /* 0x000000b07cac7228 */ /* 0x000fe40000000000 */
[----:B------:R-:W-:-:S04]  /*9430*/  DADD R8, -R52, R164 ;  /* 0x0000000034087229 */ /* 0x000fc800000001a4 */
[----:B------:R-:W-:Y:S02]  /*9440*/  DFMA R12, R6, R10, R12 ;  /* 0x0000000a060c722b */ /* 0x000fe4000000000c */
[----:B------:R-:W-:Y:S02]  /*9450*/  DFMA R172, R10, R170, R172 ;  /* 0x000000aa0aac722b */ /* 0x000fe400000000ac */
[----:B------:R-:W-:-:S04]  /*9460*/  DADD R10, R16, -R52 ;  /* 0x00000000100a7229 */ /* 0x000fc80000000834 */
[-C--:B------:R-:W-:Y:S02]  /*9470*/  DFMA R12, R142, R8.reuse, R12 ;  /* 0x000000088e0c722b */ /* 0x080fe4000000000c */
[----:B------:R-:W-:Y:S02]  /*9480*/  DFMA R172, R154, R8, R172 ;  /* 0x000000089aac722b */ /* 0x000fe400000000ac */
[----:B------:R-:W-:-:S04]  /*9490*/  DMUL R10, R100, R10 ;  /* 0x0000000a640a7228 */ /* 0x000fc80000000000 */
[-C--:B------:R-:W-:Y:S02]  /*94a0*/  DFMA R12, R136, -R8.reuse, R12 ;  /* 0x80000008880c722b */ /* 0x080fe4000000000c */
[----:B------:R-:W-:-:S06]  /*94b0*/  DFMA R172, R132, -R8, R172 ;  /* 0x8000000884ac722b */ /* 0x000fcc00000000ac */
[----:B------:R-:W-:Y:S02]  /*94c0*/  DFMA R12, R6, -R10, R12 ;  /* 0x8000000a060c722b */ /* 0x000fe4000000000c */
[----:B------:R-:W-:-:S06]  /*94d0*/  DFMA R172, -R10, R170, R172 ;  /* 0x000000aa0aac722b */ /* 0x000fcc00000001ac */
[-C--:B------:R-:W-:Y:S02]  /*94e0*/  DFMA R12, R140, -R176.reuse, R12 ;  /* 0x800000b08c0c722b */ /* 0x080fe4000000000c */
[----:B------:R-:W-:-:S06]  /*94f0*/  DFMA R172, R152, -R176, R172 ;  /* 0x800000b098ac722b */ /* 0x000fcc00000000ac */
        /* <DEDUP_REMOVED lines=9> */
[----:B------:R-:W-:-:S06]  /*9590*/  DADD R164, -R54, R164 ;  /* 0x0000000036a47229 */ /* 0x000fcc00000001a4 */
        /* <DEDUP_REMOVED lines=23> */
[----:B------:R-:W-:-:S08]  /*9710*/  DADD R116, -R50, R116 ;  /* 0x0000000032747229 */ /* 0x000fd00000000174 */
        /* <DEDUP_REMOVED lines=55> */
.L_x_66:
[----:B------:R-:W-:Y:S05]  /*9a90*/  BSYNC.RELIABLE B3 ;  /* 0x0000000000037941 */ /* 0x000fea0003800100 */
.L_x_65:
[----:B------:R-:W-:-:S05]  /*9aa0*/  VIADD R3, R3, 0x1 ;  /* 0x0000000103037836 */ /* 0x000fca0000000000 */
[----:B------:R-:W-:-:S13]  /*9ab0*/  ISETP.NE.AND P0, PT, R3, 0x8, PT ;  /* 0x000000080300780c */ /* 0x000fda0003f05270 */
[----:B------:R-:W-:Y:S05]  /*9ac0*/  @P0 BRA `(.L_x_67) ;  /* 0xffffffec00c00947 */ /* 0x000fea000383ffff */
[----:B------:R-:W-:Y:S05]  /*9ad0*/  BSYNC.RELIABLE B4 ;  /* 0x0000000000047941 */ /* 0x000fea0003800100 */
.L_x_62:
[----:B------:R-:W-:Y:S01]  /*9ae0*/  DMUL R198, R166, R74 ;  /* 0x0000004aa6c67228 */ /* 0x000fe20000000000 */
[----:B------:R-:W-:Y:S01]  /*9af0*/  BSSY.RELIABLE B4, `(.L_x_68) ;  /* 0x0000125000047945 */ /* 0x000fe20003800100 */
[----:B------:R-:W-:Y:S01]  /*9b00*/  DMUL R196, R182, R70 ;  /* 0x00000046b6c47228 */ /* 0x000fe20000000000 */
[----:B------:R-:W-:Y:S01]  /*9b10*/  IMAD.MOV.U32 R3, RZ, RZ, RZ ;  /* 0x000000ffff037224 */ /* 0x000fe200078e00ff */
[----:B------:R-:W-:Y:S02]  /*9b20*/  DMUL R194, R174, R74 ;  /* 0x0000004aaec27228 */ /* 0x000fe40000000000 */
[----:B------:R-:W-:Y:S02]  /*9b30*/  DMUL R192, R182, R72 ;  /* 0x00000048b6c07228 */ /* 0x000fe40000000000 */
[----:B------:R-:W-:Y:S02]  /*9b40*/  DMUL R188, R166, R76 ;  /* 0x0000004ca6bc7228 */ /* 0x000fe40000000000 */
[----:B------:R-:W-:-:S02]  /*9b50*/  DMUL R112, R204, R70 ;  /* 0x00000046cc707228 */ /* 0x000fc40000000000 */
[----:B------:R-:W-:Y:S02]  /*9b60*/  DMUL R118, R174, R76 ;  /* 0x0000004cae767228 */ /* 0x000fe40000000000 */
[----:B------:R-:W-:Y:S02]  /*9b70*/  DMUL R124, R204, R72 ;  /* 0x00000048cc7c7228 */ /* 0x000fe40000000000 */
[----:B------:R-:W-:Y:S02]  /*9b80*/  DMUL R128, R174, R78 ;  /* 0x0000004eae807228 */ /* 0x000fe40000000000 */
[C---:B------:R-:W-:Y:S02]  /*9b90*/  DMUL R132, R190.reuse, R70 ;  /* 0x00000046be847228 */ /* 0x040fe40000000000 */
[----:B------:R-:W-:Y:S02]  /*9ba0*/  DMUL R136, R190, R74 ;  /* 0x0000004abe887228 */ /* 0x000fe40000000000 */
[----:B------:R-:W-:-:S02]  /*9bb0*/  DMUL R140, R182, R78 ;  /* 0x0000004eb68c7228 */ /* 0x000fc40000000000 */
[----:B------:R-:W-:Y:S02]  /*9bc0*/  DMUL R144, R190, R76 ;  /* 0x0000004cbe907228 */ /* 0x000fe40000000000 */
[----:B------:R-:W-:Y:S02]  /*9bd0*/  DMUL R148, R204, R78 ;  /* 0x0000004ecc947228 */ /* 0x000fe40000000000 */
[----:B------:R-:W-:Y:S02]  /*9be0*/  DMUL R152, R206, R72 ;  /* 0x00000048ce987228 */ /* 0x000fe40000000000 */
[----:B------:R-:W-:Y:S02]  /*9bf0*/  DMUL R156, R182, R80 ;  /* 0x00000050b69c7228 */ /* 0x000fe40000000000 */
[----:B------:R-:W-:Y:S02]  /*9c00*/  DMUL R160, R206, R74 ;  /* 0x0000004acea07228 */ /* 0x000fe40000000000 */
[----:B------:R-:W-:-:S02]  /*9c10*/  DMUL R162, R204, R80 ;  /* 0x00000050cca27228 */ /* 0x000fc40000000000 */
[C---:B------:R-:W-:Y:S02]  /*9c20*/  DMUL R164, R206.reuse, R76 ;  /* 0x0000004ccea47228 */ /* 0x040fe40000000000 */
[----:B------:R-:W-:Y:S02]  /*9c30*/  DMUL R168, R206, R78 ;  /* 0x0000004ecea87228 */ /* 0x000fe40000000000 */
[----:B------:R-:W-:-:S11]  /*9c40*/  DMUL R170, R190, R80 ;  /* 0x00000050beaa7228 */ /* 0x000fd60000000000 */
.L_x_73:
[--C-:B------:R-:W-:Y:S01]  /*9c50*/  SHF.R.U32.HI R6, RZ, 0x1, R3.reuse ;  /* 0x00000001ff067819 */ /* 0x100fe20000011603 */
[C---:B------:R-:W-:Y:S01]  /*9c60*/  IMAD.SHL.U32 R7, R3.reuse, 0x2, RZ ;  /* 0x0000000203077824 */ /* 0x040fe200078e00ff */
[----:B------:R-:W0:Y:S01]  /*9c70*/  LDCU.64 UR6, c[0x0][0x3e0] ;  /* 0x00007c00ff0677ac */ /* 0x000e220008000a00 */
[C---:B------:R-:W-:Y:S01]  /*9c80*/  LOP3.LUT R12, R3.reuse, 0x1, RZ, 0xc0, !PT ;  /* 0x00000001030c7812 */ /* 0x040fe200078ec0ff */
[----:B------:R-:W-:Y:S01]  /*9c90*/  BSSY.RECONVERGENT B5, `(.L_x_69) ;  /* 0x0000042000057945 */ /* 0x000fe20003800200 */
[----:B------:R-:W-:Y:S01]  /*9ca0*/  LOP3.LUT R8, R6, 0x1, RZ, 0xc0, !PT ;  /* 0x0000000106087812 */ /* 0x000fe200078ec0ff */
[----:B------:R-:W1:Y:S01]  /*9cb0*/  LDCU.64 UR12, c[0x0][0x3c8] ;  /* 0x00007900ff0c77ac */ /* 0x000e620008000a00 */
[----:B------:R-:W-:Y:S01]  /*9cc0*/  LOP3.LUT R6, R3, 0x2, RZ, 0xc0, !PT ;  /* 0x0000000203067812 */ /* 0x000fe200078ec0ff */
[----:B------:R-:W-:Y:S01]  /*9cd0*/  DADD R138, R20, -R20 ;  /* 0x00000000148a7229 */ /* 0x000fe20000000814 */
[----:B------:R-:W-:Y:S01]  /*9ce0*/  LOP3.LUT R7, R7, 0x2, RZ, 0xc0, !PT ;  /* 0x0000000207077812 */ /* 0x000fe200078ec0ff */
[----:B------:R-:W-:Y:S01]  /*9cf0*/  I2F.F64.U32 R12, R12 ;  /* 0x0000000c000c7312 */ /* 0x000fe20000201800 */
[----:B------:R-:W-:Y:S01]  /*9d00*/  SHF.R.U32.HI R0, RZ, 0x2, R3 ;  /* 0x00000002ff007819 */ /* 0x000fe20000011603 */
[----:B------:R-:W-:Y:S01]  /*9d10*/  VIADD R10, R6, 0xffffffff ;  /* 0xffffffff060a7836 */ /* 0x000fe20000000000 */
[----:B------:R-:W-:Y:S01]  /*9d20*/  DADD R154, R22, -R28 ;  /* 0x00000000169a7229 */ /* 0x000fe2000000081c */
[----:B------:R-:W-:Y:S01]  /*9d30*/  VIADD R116, R7, 0xffffffff ;  /* 0xffffffff07747836 */ /* 0x000fe20000000000 */
[----:B------:R-:W-:Y:S01]  /*9d40*/  LEA R6, R0, 0xffffffff, 0x1 ;  /* 0xffffffff00067811 */ /* 0x000fe200078e08ff */
[----:B------:R-:W-:-:S02]  /*9d50*/  DADD R158, R24, -R30 ;  /* 0x00000000189e7229 */ /* 0x000fc4000000081e */
[----:B------:R-:W-:Y:S01]  /*9d60*/  I2F.F64.U32 R8, R8 ;  /* 0x0000000800087312 */ /* 0x000fe20000201800 */
[----:B------:R-:W-:Y:S02]  /*9d70*/  DADD R150, R20, -R26 ;  /* 0x0000000014967229 */ /* 0x000fe4000000081a */
[C---:B------:R-:W-:Y:S02]  /*9d80*/  DADD R142, R22.reuse, -R22 ;  /* 0x00000000168e7229 */ /* 0x040fe40000000816 */
[----:B------:R-:W-:Y:S02]  /*9d90*/  DADD R120, R22, -R34 ;  /* 0x0000000016787229 */ /* 0x000fe40000000822 */
[----:B------:R-:W-:Y:S01]  /*9da0*/  DADD R122, R20, -R32 ;  /* 0x00000000147a7229 */ /* 0x000fe20000000820 */
[----:B------:R-:W0:Y:S01]  /*9db0*/  I2F.F64 R10, R10 ;  /* 0x0000000a000a7312 */ /* 0x000e220000201c00 */
[----:B------:R-:W-:-:S07]  /*9dc0*/  DADD R146, R24, -R24 ;  /* 0x0000000018927229 */ /* 0x000fce0000000818 */
        /* <DEDUP_REMOVED lines=46> */
.L_x_70:
[----:B------:R-:W-:Y:S05]  /*a0b0*/  BSYNC.RECONVERGENT B5 ;  /* 0x0000000000057941 */ /* 0x000fea0003800200 */
.L_x_69:
[C-C-:B------:R-:W-:Y:S01]  /*a0c0*/  DSETP.GT.AND P0, PT, R4.reuse, R56.reuse, PT ;  /* 0x000000380400722a */ /* 0x140fe20003f04000 */
[----:B------:R-:W-:Y:S01]  /*a0d0*/  BSSY.RELIABLE B3, `(.L_x_71) ;  /* 0x00000c3000037945 */ /* 0x000fe20003800100 */
[----:B------:R-:W-:-:S14]  /*a0e0*/  DSETP.GEU.AND P1, PT, R4, -R56, PT ;  /* 0x800000380400722a */ /* 0x000fdc0003f2e000 */
[----:B------:R-:W-:Y:S05]  /*a0f0*/  @!P0 BRA P1, `(.L_x_72) ;  /* 0x0000000c00008947 */ /* 0x000fea0000800000 */
[----:B------:R-:W-:Y:S02]  /*a100*/  DADD R6, -R14, R180 ;  /* 0x000000000e067229 */ /* 0x000fe400000001b4 */
[----:B------:R-:W-:Y:S02]  /*a110*/  DMUL R10, R130, R62 ;  /* 0x0000003e820a7228 */ /* 0x000fe40000000000 */
[----:B------:R-:W-:Y:S02]  /*a120*/  DMUL R200, R142, R68 ;  /* 0x000000448ec87228 */ /* 0x000fe40000000000 */
[----:B------:R-:W-:Y:S02]  /*a130*/  DADD R8, -R18, R176 ;  /* 0x0000000012087229 */ /* 0x000fe400000001b0 */
[----:B------:R-:W-:Y:S02]  /*a140*/  DMUL R4, R126, R60 ;  /* 0x0000003c7e047228 */ /* 0x000fe40000000000 */
[----:B------:R-:W-:-:S02]  /*a150*/  DMUL R12, R138, R66 ;  /* 0x000000428a0c7228 */ /* 0x000fc40000000000 */
[----:B------:R-:W-:Y:S02]  /*a160*/  DMUL R10, R6, R10 ;  /* 0x0000000a060a7228 */ /* 0x000fe40000000000 */
[----:B------:R-:W-:Y:S02]  /*a170*/  DMUL R200, R186, R200 ;  /* 0x000000c8bac87228 */ /* 0x000fe40000000000 */
[----:B------:R-:W-:-:S04]  /*a180*/  DMUL R202, R146, R64 ;  /* 0x0000004092ca7228 */ /* 0x000fc80000000000 */
[----:B------:R-:W-:Y:S02]  /*a190*/  DFMA R10, R8, R4, R10 ;  /* 0x00000004080a722b */ /* 0x000fe4000000000a */
[----:B------:R-:W-:Y:S02]  /*a1a0*/  DFMA R200, R184, R12, R200 ;  /* 0x0000000cb8c8722b */ /* 0x000fe400000000c8 */
[----:B------:R-:W-:Y:S02]  /*a1b0*/  DADD R4, -R16, R172 ;  /* 0x0000000010047229 */ /* 0x000fe400000001ac */
[----:B------:R-:W-:-:S04]  /*a1c0*/  DMUL R12, R134, R58 ;  /* 0x0000003a860c7228 */ /* 0x000fc80000000000 */
[----:B------:R-:W-:Y:S02]  /*a1d0*/  DFMA R200, R178, R202, R200 ;  /* 0x000000cab2c8722b */ /* 0x000fe400000000c8 */
[----:B------:R-:W-:Y:S02]  /*a1e0*/  DMUL R202, R138, R68 ;  /* 0x000000448aca7228 */ /* 0x000fe40000000000 */
[----:B------:R-:W-:Y:S02]  /*a1f0*/  DFMA R10, R4, R12, R10 ;  /* 0x0000000c040a722b */ /* 0x000fe4000000000a */
[----:B------:R-:W-:-:S04]  /*a200*/  DMUL R12, R126, R62 ;  /* 0x0000003e7e0c7228 */ /* 0x000fc80000000000 */
[----:B------:R-:W-:Y:S02]  /*a210*/  DFMA R200, -R178, R202, R200 ;  /* 0x000000cab2c8722b */ /* 0x000fe400000001c8 */
[----:B------:R-:W-:Y:S02]  /*a220*/  DMUL R178, R142, R64 ;  /* 0x000000408eb27228 */ /* 0x000fe40000000000 */
[----:B------:R-:W-:Y:S02]  /*a230*/  DFMA R10, -R4, R12, R10 ;  /* 0x0000000c040a722b */ /* 0x000fe4000000010a */
[----:B------:R-:W-:Y:S01]  /*a240*/  DMUL R12, R130, R58 ;  /* 0x0000003a820c7228 */ /* 0x000fe20000000000 */
[----:B------:R-:W0:Y:S03]  /*a250*/  LDC.64 R4, c[0x0][0x3d0] ;  /* 0x0000f400ff047b82 */ /* 0x000e260000000a00 */
[----:B------:R-:W-:-:S04]  /*a260*/  DFMA R178, R184, -R178, R200 ;  /* 0x800000b2b8b2722b */ /* 0x000fc800000000c8 */
[----:B------:R-:W-:Y:S02]  /*a270*/  DFMA R10, R8, -R12, R10 ;  /* 0x8000000c080a722b */ /* 0x000fe4000000000a */
[----:B------:R-:W-:Y:S02]  /*a280*/  DMUL R8, R134, R60 ;  /* 0x0000003c86087228 */ /* 0x000fe40000000000 */
[----:B------:R-:W-:-:S06]  /*a290*/  DMUL R12, R146, R66 ;  /* 0x00000042920c7228 */ /* 0x000fcc0000000000 */
        /* <DEDUP_REMOVED lines=59> */
[--C-:B------:R-:W-:Y:S02]  /*a650*/  DADD R6, -R44, R176.reuse ;  /* 0x000000002c067229 */ /* 0x100fe400000001b0 */
[----:B------:R-:W-:Y:S02]  /*a660*/  DADD R176, -R46, R176 ;  /* 0x000000002eb07229 */ /* 0x000fe400000001b0 */
[----:B------:R-:W-:Y:S02]  /*a670*/  DMUL R10, R174, R72 ;  /* 0x00000048ae0a7228 */ /* 0x000fe40000000000 */
[-C--:B------:R-:W-:Y:S02]  /*a680*/  DMUL R12, R198, R184.reuse ;  /* 0x000000b8c60c7228 */ /* 0x080fe40000000000 */
[----:B------:R-:W-:-:S02]  /*a690*/  DMUL R178, R188, R184 ;  /* 0x000000b8bcb27228 */ /* 0x000fc40000000000 */
[----:B------:R-:W-:-:S04]  /*a6a0*/  DADD R8, -R52, R172 ;  /* 0x0000000034087229 */ /* 0x000fc800000001ac */
[----:B------:R-:W-:Y:S02]  /*a6b0*/  DFMA R12, R6, R10, R12 ;  /* 0x0000000a060c722b */ /* 0x000fe4000000000c */
[----:B------:R-:W-:Y:S02]  /*a6c0*/  DFMA R178, R10, R176, R178 ;  /* 0x000000b00ab2722b */ /* 0x000fe400000000b2 */
[----:B------:R-:W-:-:S04]  /*a6d0*/  DMUL R10, R166, R70 ;  /* 0x00000046a60a7228 */ /* 0x000fc80000000000 */
[-C--:B------:R-:W-:Y:S02]  /*a6e0*/  DFMA R12, R196, R8.reuse, R12 ;  /* 0x00000008c40c722b */ /* 0x080fe4000000000c */
[----:B------:R-:W-:-:S06]  /*a6f0*/  DFMA R178, R112, R8, R178 ;  /* 0x0000000870b2722b */ /* 0x000fcc00000000b2 */
        /* <DEDUP_REMOVED lines=40> */
[----:B------:R-:W-:-:S06]  /*a980*/  DMUL R12, R166, R80 ;  /* 0x00000050a60c7228 */ /* 0x000fcc0000000000 */
[----:B------:R-:W-:-:S08]  /*a990*/  DMUL R10, R198, R180 ;  /* 0x000000b4c60a7228 */ /* 0x000fd00000000000 */
[----:B------:R-:W-:-:S08]  /*a9a0*/  DFMA R10, R152, R6, R10 ;  /* 0x00000006980a722b */ /* 0x000fd0000000000a */
[----:B------:R-:W-:-:S08]  /*a9b0*/  DFMA R10, R156, R8, R10 ;  /* 0x000000089c0a722b */ /* 0x000fd0000000000a */
[----:B------:R-:W-:-:S08]  /*a9c0*/  DFMA R10, R160, -R8, R10 ;  /* 0x80000008a00a722b */ /* 0x000fd0000000000a */
        /* <DEDUP_REMOVED lines=51> */
.L_x_72:
[----:B------:R-:W-:Y:S05]  /*ad00*/  BSYNC.RELIABLE B3 ;  /* 0x0000000000037941 */ /* 0x000fea0003800100 */
.L_x_71:
[----:B------:R-:W-:-:S05]  /*ad10*/  VIADD R3, R3, 0x1 ;  /* 0x0000000103037836 */ /* 0x000fca0000000000 */
[----:B------:R-:W-:-:S13]  /*ad20*/  ISETP.NE.AND P0, PT, R3, 0x8, PT ;  /* 0x000000080300780c */ /* 0x000fda0003f05270 */
[----:B------:R-:W-:Y:S05]  /*ad30*/  @P0 BRA `(.L_x_73) ;  /* 0xffffffec00c40947 */ /* 0x000fea000383ffff */
[----:B------:R-:W-:Y:S05]  /*ad40*/  BSYNC.RELIABLE B4 ;  /* 0x0000000000047941 */ /* 0x000fea0003800100 */
.L_x_68:
[----:B------:R-:W-:Y:S01]  /*ad50*/  DADD R118, R34, -R34 ;  /* 0x0000000022767229 */ /* 0x000fe20000000822 */
[----:B------:R-:W-:Y:S01]  /*ad60*/  BSSY.RELIABLE B4, `(.L_x_74) ;  /* 0x0000118000047945 */ /* 0x000fe20003800100 */
[----:B------:R-:W-:Y:S01]  /*ad70*/  DADD R4, R36, -R36 ;  /* 0x0000000024047229 */ /* 0x000fe20000000824 */
[----:B------:R-:W-:Y:S01]  /*ad80*/  IMAD.MOV.U32 R3, RZ, RZ, RZ ;  /* 0x000000ffff037224 */ /* 0x000fe200078e00ff */
[-C--:B------:R-:W-:Y:S02]  /*ad90*/  DMUL R112, R116, R114.reuse ;  /* 0x0000007274707228 */ /* 0x080fe40000000000 */
[----:B------:R-:W-:Y:S02]  /*ada0*/  DMUL R114, R120, R114 ;  /* 0x0000007278727228 */ /* 0x000fe40000000000 */
[-C--:B------:R-:W-:Y:S02]  /*adb0*/  DMUL R116, R116, R118.reuse ;  /* 0x0000007674747228 */ /* 0x080fe40000000000 */
[----:B------:R-:W-:-:S02]  /*adc0*/  DMUL R118, R122, R118 ;  /* 0x000000767a767228 */ /* 0x000fc40000000000 */
[----:B------:R-:W-:Y:S02]  /*add0*/  DMUL R124, R126, R84 ;  /* 0x000000547e7c7228 */ /* 0x000fe40000000000 */
[----:B------:R-:W-:Y:S02]  /*ade0*/  DMUL R128, R130, R86 ;  /* 0x0000005682807228 */ /* 0x000fe40000000000 */
        /* <DEDUP_REMOVED lines=8> */
[C---:B------:R-:W-:Y:S02]  /*ae70*/  DMUL R162, R166.reuse, R104 ;  /* 0x00000068a6a27228 */ /* 0x040fe40000000000 */
        /* <DEDUP_REMOVED lines=16> */
[-C--:B------:R-:W-:Y:S02]  /*af80*/  DMUL R120, R120, R4.reuse ;  /* 0x0000000478787228 */ /* 0x080fe40000000000 */
        /* <DEDUP_REMOVED lines=11> */
[----:B------:R-:W-:Y:S02]  /*b040*/  DMUL R174, R174, R108 ;  /* 0x0000006caeae7228 */ /* 0x000fe40000000000 */
[-C--:B------:R-:W-:Y:S02]  /*b050*/  DMUL R182, R182, R110.reuse ;  /* 0x0000006eb6b67228 */ /* 0x080fe40000000000 */
[----:B------:R-:W-:-:S02]  /*b060*/  DMUL R190, R190, R110 ;  /* 0x0000006ebebe7228 */ /* 0x000fc40000000000 */
[----:B------:R-:W-:Y:S02]  /*b070*/  DMUL R204, R204, R110 ;  /* 0x0000006ecccc7228 */ /* 0x000fe40000000000 */
[----:B------:R-:W-:-:S11]  /*b080*/  DMUL R206, R206, R108 ;  /* 0x0000006ccece7228 */ /* 0x000fd60000000000 */
.L_x_79:
        /* <DEDUP_REMOVED lines=61> */
.L_x_76:
[----:B------:R-:W-:Y:S05]  /*b460*/  BSYNC.RECONVERGENT B5 ;  /* 0x0000000000057941 */ /* 0x000fea0003800200 */
.L_x_75:
        /* <DEDUP_REMOVED lines=9> */
[----:B------:R-:W-:-:S06]  /*b500*/  DFMA R12, R136, R216, R12 ;  /* 0x000000d8880c722b */ /* 0x000fcc000000000c */
[----:B------:R-:W-:Y:S02]  /*b510*/  DFMA R4, R124, R10, R4 ;  /* 0x0000000a7c04722b */ /* 0x000fe40000000004 */
[----:B------:R-:W-:-:S06]  /*b520*/  DFMA R220, R144, R212, R12 ;  /* 0x000000d490dc722b */ /* 0x000fcc000000000c */
[----:B------:R-:W-:Y:S02]  /*b530*/  DFMA R12, R132, R8, R4 ;  /* 0x00000008840c722b */ /* 0x000fe40000000004 */
[----:B------:R-:W-:Y:S01]  /*b540*/  DFMA R220, R138, -R212, R220 ;  /* 0x800000d48adc722b */ /* 0x000fe200000000dc */
[----:B------:R-:W0:Y:S05]  /*b550*/  LDC.64 R4, c[0x0][0x3d0] ;  /* 0x0000f400ff047b82 */ /* 0x000e2a0000000a00 */
[----:B------:R-:W-:Y:S02]  /*b560*/  DFMA R12, R126, -R8, R12 ;  /* 0x800000087e0c722b */ /* 0x000fe4000000000c */
[----:B------:R-:W-:-:S06]  /*b570*/  DFMA R220, -R142, R216, R220 ;  /* 0x000000d88edc722b */ /* 0x000fcc00000001dc */
[----:B------:R-:W-:Y:S02]  /*b580*/  DFMA R12, -R130, R10, R12 ;  /* 0x0000000a820c722b */ /* 0x000fe4000000010c */
[----:B------:R-:W-:-:S06]  /*b590*/  DFMA R220, R146, -R218, R220 ;  /* 0x800000da92dc722b */ /* 0x000fcc00000000dc */
[----:B------:R-:W-:Y:S02]  /*b5a0*/  DFMA R12, R134, -R6, R12 ;  /* 0x80000006860c722b */ /* 0x000fe4000000000c */
[----:B0-----:R-:W-:-:S06]  /*b5b0*/  DSETP.GEU.AND P1, PT, R220, -R4, PT ;  /* 0x80000004dc00722a */ /* 0x001fcc0003f2e000 */
        /* <DEDUP_REMOVED lines=9> */
[----:B------:R-:W-:-:S04]  /*b650*/  DADD R8, -R28, R208 ;  /* 0x000000001c087229 */ /* 0x000fc800000001d0 */
        /* <DEDUP_REMOVED lines=30> */
[----:B------:R-:W-:Y:S02]  /*b840*/  DADD R10, -R52, R208 ;  /* 0x00000000340a7229 */ /* 0x000fe400000001d0 */
[-C--:B------:R-:W-:Y:S02]  /*b850*/  DMUL R12, R162, R8.reuse ;  /* 0x00000008a20c7228 */ /* 0x080fe40000000000 */
[----:B------:R-:W-:-:S06]  /*b860*/  DMUL R212, R164, R8 ;  /* 0x00000008a4d47228 */ /* 0x000fcc0000000000 */
[C---:B------:R-:W-:Y:S02]  /*b870*/  DFMA R12, R168.reuse, R6, R12 ;  /* 0x00000006a80c722b */ /* 0x040fe4000000000c */
[----:B------:R-:W-:-:S06]  /*b880*/  DFMA R212, R168, R210, R212 ;  /* 0x000000d2a8d4722b */ /* 0x000fcc00000000d4 */
[-C--:B------:R-:W-:Y:S02]  /*b890*/  DFMA R12, R176, R10.reuse, R12 ;  /* 0x0000000ab00c722b */ /* 0x080fe4000000000c */
[----:B------:R-:W-:-:S06]  /*b8a0*/  DFMA R212, R192, R10, R212 ;  /* 0x0000000ac0d4722b */ /* 0x000fcc00000000d4 */
[-C--:B------:R-:W-:Y:S02]  /*b8b0*/  DFMA R12, R170, -R10.reuse, R12 ;  /* 0x8000000aaa0c722b */ /* 0x080fe4000000000c */
[----:B------:R-:W-:-:S06]  /*b8c0*/  DFMA R212, R172, -R10, R212 ;  /* 0x8000000aacd4722b */ /* 0x000fcc00000000d4 */
[C---:B------:R-:W-:Y:S02]  /*b8d0*/  DFMA R12, -R160.reuse, R6, R12 ;  /* 0x00000006a00c722b */ /* 0x040fe4000000010c */
        /* <DEDUP_REMOVED lines=92> */
.L_x_78:
[----:B------:R-:W-:Y:S05]  /*bea0*/  BSYNC.RELIABLE B3 ;  /* 0x0000000000037941 */ /* 0x000fea0003800100 */
.L_x_77:
[----:B------:R-:W-:-:S05]  /*beb0*/  VIADD R3, R3, 0x1 ;  /* 0x0000000103037836 */ /* 0x000fca0000000000 */
[----:B------:R-:W-:-:S13]  /*bec0*/  ISETP.NE.AND P0, PT, R3, 0x8, PT ;  /* 0x000000080300780c */ /* 0x000fda0003f05270 */
[----:B------:R-:W-:Y:S05]  /*bed0*/  @P0 BRA `(.L_x_79) ;  /* 0xfffffff0006c0947 */ /* 0x000fea000383ffff */
[----:B------:R-:W-:Y:S05]  /*bee0*/  BSYNC.RELIABLE B4 ;  /* 0x0000000000047941 */ /* 0x000fea0003800100 */
.L_x_74:
[C---:B------:R-:W-:Y:S01]  /*bef0*/  DMUL R112, R58.reuse, R84 ;  /* 0x000000543a707228 */ /* 0x040fe20000000000 */
[----:B------:R-:W-:Y:S01]  /*bf00*/  IMAD.MOV.U32 R3, RZ, RZ, RZ ;  /* 0x000000ffff037224 */ /* 0x000fe200078e00ff */
[-C--:B------:R-:W-:Y:S02]  /*bf10*/  DMUL R58, R58, R86.reuse ;  /* 0x000000563a3a7228 */ /* 0x080fe40000000000 */
[C---:B------:R-:W-:Y:S02]  /*bf20*/  DMUL R86, R60.reuse, R86 ;  /* 0x000000563c567228 */ /* 0x040fe40000000000 */
[-C--:B------:R-:W-:Y:S02]  /*bf30*/  DMUL R60, R60, R82.reuse ;  /* 0x000000523c3c7228 */ /* 0x080fe40000000000 */
[C---:B------:R-:W-:Y:S02]  /*bf40*/  DMUL R82, R62.reuse, R82 ;  /* 0x000000523e527228 */ /* 0x040fe40000000000 */
[----:B------:R-:W-:-:S02]  /*bf50*/  DMUL R84, R62, R84 ;  /* 0x000000543e547228 */ /* 0x000fc40000000000 */
[C---:B------:R-:W-:Y:S02]  /*bf60*/  DMUL R62, R64.reuse, R90 ;  /* 0x0000005a403e7228 */ /* 0x040fe40000000000 */
[-C--:B------:R-:W-:Y:S02]  /*bf70*/  DMUL R64, R64, R92.reuse ;  /* 0x0000005c40407228 */ /* 0x080fe40000000000 */
[C---:B------:R-:W-:Y:S02]  /*bf80*/  DMUL R92, R66.reuse, R92 ;  /* 0x0000005c425c7228 */ /* 0x040fe40000000000 */
[-C--:B------:R-:W-:Y:S02]  /*bf90*/  DMUL R66, R66, R88.reuse ;  /* 0x0000005842427228 */ /* 0x080fe40000000000 */
[C---:B------:R-:W-:Y:S02]  /*bfa0*/  DMUL R88, R68.reuse, R88 ;  /* 0x0000005844587228 */ /* 0x040fe40000000000 */
[----:B------:R-:W-:-:S02]  /*bfb0*/  DMUL R116, R68, R90 ;  /* 0x0000005a44747228 */ /* 0x000fc40000000000 */
[C---:B------:R-:W-:Y:S02]  /*bfc0*/  DMUL R114, R72.reuse, R100 ;  /* 0x0000006448727228 */ /* 0x040fe40000000000 */
[C---:B------:R-:W-:Y:S02]  /*bfd0*/  DMUL R90, R72.reuse, R104 ;  /* 0x00000068485a7228 */ /* 0x040fe40000000000 */
[C---:B------:R-:W-:Y:S02]  /*bfe0*/  DMUL R68, R72.reuse, R106 ;  /* 0x0000006a48447228 */ /* 0x040fe40000000000 */
[----:B------:R-:W-:Y:S02]  /*bff0*/  DMUL R120, R72, R110 ;  /* 0x0000006e48787228 */ /* 0x000fe40000000000 */
[----:B------:R-:W-:Y:S02]  /*c000*/  DADD R138, R26, -R32 ;  /* 0x000000001a8a7229 */ /* 0x000fe40000000820 */
[----:B------:R-:W-:-:S02]  /*c010*/  DADD R146, R34, -R34 ;  /* 0x0000000022927229 */ /* 0x000fc40000000822 */
[-C--:B------:R-:W-:Y:S02]  /*c020*/  DMUL R118, R74, R100.reuse ;  /* 0x000000644a767228 */ /* 0x080fe40000000000 */
[-C--:B------:R-:W-:Y:S02]  /*c030*/  DMUL R72, R76, R100.reuse ;  /* 0x000000644c487228 */ /* 0x080fe40000000000 */
[----:B------:R-:W-:Y:S02]  /*c040*/  DMUL R124, R78, R100 ;  /* 0x000000644e7c7228 */ /* 0x000fe40000000000 */
[----:B------:R-:W-:Y:S02]  /*c050*/  DADD R140, R36, -R36 ;  /* 0x00000000248c7229 */ /* 0x000fe40000000824 */
[C---:B------:R-:W-:Y:S02]  /*c060*/  DMUL R122, R74.reuse, R102 ;  /* 0x000000664a7a7228 */ /* 0x040fe40000000000 */
[----:B------:R-:W-:-:S02]  /*c070*/  DMUL R100, R74, R108 ;  /* 0x0000006c4a647228 */ /* 0x000fc40000000000 */
[----:B------:R-:W-:Y:S02]  /*c080*/  DADD R142, R28, -R34 ;  /* 0x000000001c8e7229 */ /* 0x000fe40000000822 */
[-C--:B------:R-:W-:Y:S02]  /*c090*/  DMUL R74, R74, R110.reuse ;  /* 0x0000006e4a4a7228 */ /* 0x080fe40000000000 */
[----:B------:R-:W-:Y:S02]  /*c0a0*/  DMUL R126, R76, R110 ;  /* 0x0000006e4c7e7228 */ /* 0x000fe40000000000 */
[----:B------:R-:W-:Y:S02]  /*c0b0*/  DADD R144, R32, -R32 ;  /* 0x0000000020907229 */ /* 0x000fe40000000820 */
[----:B------:R-:W-:Y:S02]  /*c0c0*/  DADD R150, R26, -R26 ;  /* 0x000000001a967229 */ /* 0x000fe4000000081a */
[----:B------:R-:W-:-:S02]  /*c0d0*/  DADD R154, R28, -R28 ;  /* 0x000000001c9a7229 */ /* 0x000fc4000000081c */
[----:B------:R-:W-:Y:S02]  /*c0e0*/  DADD R158, R30, -R30 ;  /* 0x000000001e9e7229 */ /* 0x000fe4000000081e */
[C---:B------:R-:W-:Y:S02]  /*c0f0*/  DMUL R110, R78.reuse, R110 ;  /* 0x0000006e4e6e7228 */ /* 0x040fe40000000000 */
[----:B------:R-:W-:Y:S02]  /*c100*/  DMUL R128, R78, R104 ;  /* 0x000000684e807228 */ /* 0x000fe40000000000 */
[----:B------:R-:W-:Y:S02]  /*c110*/  DADD R4, R30, -R36 ;  /* 0x000000001e047229 */ /* 0x000fe40000000824 */
        /* <DEDUP_REMOVED lines=8> */
[-C--:B------:R-:W-:Y:S02]  /*c1a0*/  DMUL R76, R76, R108.reuse ;  /* 0x0000006c4c4c7228 */ /* 0x080fe40000000000 */
[-C--:B------:R-:W-:Y:S02]  /*c1b0*/  DMUL R70, R70, R108.reuse ;  /* 0x0000006c46467228 */ /* 0x080fe40000000000 */
[----:B------:R-:W-:Y:S02]  /*c1c0*/  DMUL R80, R80, R108 ;  /* 0x0000006c50507228 */ /* 0x000fe40000000000 */
[C---:B------:R-:W-:Y:S02]  /*c1d0*/  DMUL R108, R138.reuse, R146 ;  /* 0x000000928a6c7228 */ /* 0x040fe40000000000 */
[-C--:B------:R-:W-:Y:S02]  /*c1e0*/  DMUL R138, R138, R140.reuse ;  /* 0x0000008c8a8a7228 */ /* 0x080fe40000000000 */
[----:B------:R-:W-:-:S02]  /*c1f0*/  DMUL R140, R142, R140 ;  /* 0x0000008c8e8c7228 */ /* 0x000fc40000000000 */
[----:B------:R-:W-:Y:S02]  /*c200*/  DMUL R142, R142, R144 ;  /* 0x000000908e8e7228 */ /* 0x000fe40000000000 */
[----:B------:R-:W-:Y:S02]  /*c210*/  DMUL R148, R150, R96 ;  /* 0x0000006096947228 */ /* 0x000fe40000000000 */
[----:B------:R-:W-:Y:S02]  /*c220*/  DMUL R152, R154, R98 ;  /* 0x000000629a987228 */ /* 0x000fe40000000000 */
[----:B------:R-:W-:Y:S02]  /*c230*/  DMUL R156, R158, R94 ;  /* 0x0000005e9e9c7228 */ /* 0x000fe40000000000 */
[C---:B------:R-:W-:Y:S02]  /*c240*/  DMUL R144, R4.reuse, R144 ;  /* 0x0000009004907228 */ /* 0x040fe40000000000 */
[----:B------:R-:W-:-:S02]  /*c250*/  DMUL R146, R4, R146 ;  /* 0x0000009204927228 */ /* 0x000fc40000000000 */
[----:B------:R-:W-:Y:S02]  /*c260*/  DMUL R150, R150, R98 ;  /* 0x0000006296967228 */ /* 0x000fe40000000000 */
[----:B------:R-:W-:Y:S02]  /*c270*/  DMUL R154, R154, R94 ;  /* 0x0000005e9a9a7228 */ /* 0x000fe40000000000 */
[----:B------:R-:W-:-:S11]  /*c280*/  DMUL R158, R158, R96 ;  /* 0x000000609e9e7228 */ /* 0x000fd60000000000 */
.L_x_84:
        /* <DEDUP_REMOVED lines=61> */
.L_x_81:
[----:B------:R-:W-:Y:S05]  /*c660*/  BSYNC.RECONVERGENT B4 ;  /* 0x0000000000047941 */ /* 0x000fea0003800200 */
.L_x_80:
[C-C-:B------:R-:W-:Y:S01]  /*c670*/  DSETP.GT.AND P0, PT, R4.reuse, R56.reuse, PT ;  /* 0x000000380400722a */ /* 0x140fe20003f04000 */
[----:B------:R-:W-:Y:S01]  /*c680*/  BSSY.RELIABLE B3, `(.L_x_82) ;  /* 0x00000a1000037945 */ /* 0x000fe20003800100 */
[----:B------:R-:W-:-:S14]  /*c690*/  DSETP.GEU.AND P1, PT, R4, -R56, PT ;  /* 0x800000380400722a */ /* 0x000fdc0003f2e000 */
[----:B------:R-:W-:Y:S05]  /*c6a0*/  @!P0 BRA P1, `(.L_x_83) ;  /* 0x0000000800788947 */ /* 0x000fea0000800000 */
[--C-:B------:R-:W-:Y:S02]  /*c6b0*/  DADD R6, -R14, R162.reuse ;  /* 0x000000000e067229 */ /* 0x100fe400000001a2 */
[----:B------:R-:W-:Y:S02]  /*c6c0*/  DADD R12, -R20, R162 ;  /* 0x00000000140c7229 */ /* 0x000fe400000001a2 */
[--C-:B------:R-:W-:Y:S02]  /*c6d0*/  DADD R8, -R18, R166.reuse ;  /* 0x0000000012087229 */ /* 0x100fe400000001a6 */
[----:B------:R-:W-:Y:S02]  /*c6e0*/  DADD R174, -R24, R166 ;  /* 0x0000000018ae7229 */ /* 0x000fe400000001a6 */
[----:B------:R-:W-:Y:S02]  /*c6f0*/  DMUL R10, R86, R6 ;  /* 0x00000006560a7228 */ /* 0x000fe40000000000 */
[----:B------:R-:W-:-:S02]  /*c700*/  DMUL R176, R92, R12 ;  /* 0x0000000c5cb07228 */ /* 0x000fc40000000000 */
[--C-:B------:R-:W-:Y:S02]  /*c710*/  DADD R4, -R16, R160.reuse ;  /* 0x0000000010047229 */ /* 0x100fe400000001a0 */
[----:B------:R-:W-:Y:S02]  /*c720*/  DADD R172, -R22, R160 ;  /* 0x0000000016ac7229 */ /* 0x000fe400000001a0 */
[----:B------:R-:W-:Y:S02]  /*c730*/  DFMA R10, R112, R8, R10 ;  /* 0x00000008700a722b */ /* 0x000fe4000000000a */
[----:B------:R-:W-:-:S06]  /*c740*/  DFMA R176, R62, R174, R176 ;  /* 0x000000ae3eb0722b */ /* 0x000fcc00000000b0 */
[----:B------:R-:W-:Y:S02]  /*c750*/  DFMA R10, R82, R4, R10 ;  /* 0x00000004520a722b */ /* 0x000fe4000000000a */
[----:B------:R-:W-:-:S06]  /*c760*/  DFMA R176, R88, R172, R176 ;  /* 0x000000ac58b0722b */ /* 0x000fcc00000000b0 */
[----:B------:R-:W-:Y:S01]  /*c770*/  DFMA R10, R58, -R4, R10 ;  /* 0x800000043a0a722b */ /* 0x000fe2000000000a */
[----:B------:R-:W0:Y:S01]  /*c780*/  LDC.64 R4, c[0x0][0x3d0] ;  /* 0x0000f400ff047b82 */ /* 0x000e220000000a00 */
[----:B------:R-:W-:-:S06]  /*c790*/  DFMA R176, R64, -R172, R176 ;  /* 0x800000ac40b0722b */ /* 0x000fcc00000000b0 */
[----:B------:R-:W-:Y:S02]  /*c7a0*/  DFMA R10, -R60, R8, R10 ;  /* 0x000000083c0a722b */ /* 0x000fe4000000010a */
[----:B------:R-:W-:-:S06]  /*c7b0*/  DFMA R176, -R66, R174, R176 ;  /* 0x000000ae42b0722b */ /* 0x000fcc00000001b0 */
[----:B------:R-:W-:Y:S02]  /*c7c0*/  DFMA R10, R84, -R6, R10 ;  /* 0x80000006540a722b */ /* 0x000fe4000000000a */
[----:B------:R-:W-:-:S06]  /*c7d0*/  DFMA R176, R116, -R12, R176 ;  /* 0x8000000c74b0722b */ /* 0x000fcc00000000b0 */
        /* <DEDUP_REMOVED lines=138> */
[----:B------:R-:W-:Y:S05]  /*d080*/  @!P2 BRA `(.L_x_12) ;  /* 0x000000000014a947 */ /* 0x000fea0003800000 */
.L_x_83:
[----:B------:R-:W-:Y:S05]  /*d090*/  BSYNC.RELIABLE B3 ;  /* 0x0000000000037941 */ /* 0x000fea0003800100 */
.L_x_82:
[----:B------:R-:W-:-:S05]  /*d0a0*/  VIADD R3, R3, 0x1 ;  /* 0x0000000103037836 */ /* 0x000fca0000000000 */
[----:B------:R-:W-:-:S13]  /*d0b0*/  ISETP.NE.AND P0, PT, R3, 0x8, PT ;  /* 0x000000080300780c */ /* 0x000fda0003f05270 */
[----:B------:R-:W-:Y:S05]  /*d0c0*/  @P0 BRA `(.L_x_84) ;  /* 0xfffffff000700947 */ /* 0x000fea000383ffff */
[----:B------:R-:W-:-:S13]  /*d0d0*/  PLOP3.LUT P0, PT, PT, PT, PT, 0x80, 0x8 ;  /* 0x000000000008781c */ /* 0x000fda0003f0f070 */
.L_x_12:
[----:B------:R-:W-:Y:S05]  /*d0e0*/  BSYNC.RECONVERGENT B1 ;  /* 0x0000000000017941 */ /* 0x000fea0003800200 */
.L_x_0:
[----:B------:R-:W-:Y:S05]  /*d0f0*/  WARPSYNC.ALL ;  /* 0x0000000000007948 */ /* 0x000fea0003800000 */
[----:B------:R-:W0:Y:S01]  /*d100*/  LDCU.64 UR6, c[0x0][0x3a0] ;  /* 0x00007400ff0677ac */ /* 0x000e220008000a00 */
[----:B------:R-:W-:Y:S02]  /*d110*/  SEL R3, RZ, 0x1, !P0 ;  /* 0x00000001ff037807 */ /* 0x000fe40004000000 */
[----:B0-----:R-:W-:-:S04]  /*d120*/  IADD3 R4, P1, PT, R2, UR6, RZ ;  /* 0x0000000602047c10 */ /* 0x001fc8000ff3e0ff */
[----:B------:R-:W-:-:S05]  /*d130*/  LEA.HI.X.SX32 R5, R2, UR7, 0x1, P1 ;  /* 0x0000000702057c11 */ /* 0x000fca00088f0eff */
[----:B------:R-:W-:Y:S01]  /*d140*/  STG.E.U8 desc[UR4][R4.64], R3 ;  /* 0x0000000304007986 */ /* 0x000fe2000c101104 */
[----:B------:R-:W-:Y:S05]  /*d150*/  EXIT ;  /* 0x000000000000794d */ /* 0x000fea0003800000 */
        .weak           $__internal_0_$__cuda_sm20_dsqrt_rn_f64_mediumpath_v1
        .type           $__internal_0_$__cuda_sm20_dsqrt_rn_f64_mediumpath_v1,@function
        .size           $__internal_0_$__cuda_sm20_dsqrt_rn_f64_mediumpath_v1,(.L_x_90 - $__internal_0_$__cuda_sm20_dsqrt_rn_f64_mediumpath_v1)
$__internal_0_$__cuda_sm20_dsqrt_rn_f64_mediumpath_v1:
[----:B------:R-:W-:Y:S01]  /*d160*/  ISETP.GE.U32.AND P0, PT, R10, -0x3400000, PT ;  /* 0xfcc000000a00780c */ /* 0x000fe20003f06070 */
[----:B------:R-:W-:Y:S01]  /*d170*/  BSSY.RECONVERGENT B3, `(.L_x_85) ;  /* 0x0000024000037945 */ /* 0x000fe20003800200 */
[----:B------:R-:W-:-:S11]  /*d180*/  IMAD.MOV.U32 R13, RZ, RZ, R11 ;  /* 0x000000ffff0d7224 */ /* 0x000fd600078e000b */
[----:B------:R-:W-:Y:S05]  /*d190*/  @!P0 BRA `(.L_x_86) ;  /* 0x0000000000208947 */ /* 0x000fea0003800000 */
[----:B------:R-:W-:-:S10]  /*d1a0*/  DFMA.RM R4, R8, R6, R4 ;  /* 0x000000060804722b */ /* 0x000fd40000004004 */
[----:B------:R-:W-:-:S05]  /*d1b0*/  IADD3 R6, P0, PT, R4, 0x1, RZ ;  /* 0x0000000104067810 */ /* 0x000fca0007f1e0ff */
[----:B------:R-:W-:-:S06]  /*d1c0*/  IMAD.X R7, RZ, RZ, R5, P0 ;  /* 0x000000ffff077224 */ /* 0x000fcc00000e0605 */
[----:B------:R-:W-:-:S08]  /*d1d0*/  DFMA.RP R12, -R4, R6, R12 ;  /* 0x00000006040c722b */ /* 0x000fd0000000810c */
[----:B------:R-:W-:-:S06]  /*d1e0*/  DSETP.GT.AND P0, PT, R12, RZ, PT ;  /* 0x000000ff0c00722a */ /* 0x000fcc0003f04000 */
[----:B------:R-:W-:Y:S02]  /*d1f0*/  FSEL R4, R6, R4, P0 ;  /* 0x0000000406047208 */ /* 0x000fe40000000000 */
[----:B------:R-:W-:Y:S01]  /*d200*/  FSEL R5, R7, R5, P0 ;  /* 0x0000000507057208 */ /* 0x000fe20000000000 */
[----:B------:R-:W-:Y:S06]  /*d210*/  BRA `(.L_x_87) ;  /* 0x0000000000647947 */ /* 0x000fec0003800000 */
.L_x_86:
[----:B------:R-:W-:-:S14]  /*d220*/  DSETP.NE.AND P0, PT, R12, RZ, PT ;  /* 0x000000ff0c00722a */ /* 0x000fdc0003f05000 */
[----:B------:R-:W-:Y:S05]  /*d230*/  @!P0 BRA `(.L_x_88) ;  /* 0x0000000000588947 */ /* 0x000fea0003800000 */
[----:B------:R-:W-:-:S13]  /*d240*/  ISETP.GE.AND P0, PT, R13, RZ, PT ;  /* 0x000000ff0d00720c */ /* 0x000fda0003f06270 */
[----:B------:R-:W-:Y:S02]  /*d250*/  @!P0 IMAD.MOV.U32 R4, RZ, RZ, 0x0 ;  /* 0x00000000ff048424 */ /* 0x000fe400078e00ff */
[----:B------:R-:W-:Y:S01]  /*d260*/  @!P0 IMAD.MOV.U32 R5, RZ, RZ, -0x80000 ;  /* 0xfff80000ff058424 */ /* 0x000fe200078e00ff */
[----:B------:R-:W-:Y:S06]  /*d270*/  @!P0 BRA `(.L_x_87) ;  /* 0x00000000004c8947 */ /* 0x000fec0003800000 */
[----:B------:R-:W-:-:S13]  /*d280*/  ISETP.GT.AND P0, PT, R13, 0x7fefffff, PT ;  /* 0x7fefffff0d00780c */ /* 0x000fda0003f04270 */
[----:B------:R-:W-:Y:S05]  /*d290*/  @P0 BRA `(.L_x_88) ;  /* 0x0000000000400947 */ /* 0x000fea0003800000 */
[----:B------:R-:W-:Y:S01]  /*d2a0*/  DMUL R12, R12, 8.11296384146066816958e+31 ;  /* 0x469000000c0c7828 */ /* 0x000fe20000000000 */
[----:B------:R-:W-:Y:S02]  /*d2b0*/  IMAD.MOV.U32 R4, RZ, RZ, RZ ;  /* 0x000000ffff047224 */ /* 0x000fe400078e00ff */
[----:B------:R-:W-:Y:S02]  /*d2c0*/  IMAD.MOV.U32 R8, RZ, RZ, 0x0 ;  /* 0x00000000ff087424 */ /* 0x000fe400078e00ff */
[----:B------:R-:W-:Y:S01]  /*d2d0*/  IMAD.MOV.U32 R9, RZ, RZ, 0x3fd80000 ;  /* 0x3fd80000ff097424 */ /* 0x000fe200078e00ff */
[----:B------:R-:W0:Y:S02]  /*d2e0*/  MUFU.RSQ64H R5, R13 ;  /* 0x0000000d00057308 */ /* 0x000e240000001c00 */
[----:B0-----:R-:W-:-:S08]  /*d2f0*/  DMUL R6, R4, R4 ;  /* 0x0000000404067228 */ /* 0x001fd00000000000 */
[----:B------:R-:W-:-:S08]  /*d300*/  DFMA R6, R12, -R6, 1 ;  /* 0x3ff000000c06742b */ /* 0x000fd00000000806 */
[----:B------:R-:W-:Y:S02]  /*d310*/  DFMA R8, R6, R8, 0.5 ;  /* 0x3fe000000608742b */ /* 0x000fe40000000008 */
[----:B------:R-:W-:-:S08]  /*d320*/  DMUL R6, R4, R6 ;  /* 0x0000000604067228 */ /* 0x000fd00000000000 */
[----:B------:R-:W-:-:S08]  /*d330*/  DFMA R6, R8, R6, R4 ;  /* 0x000000060806722b */ /* 0x000fd00000000004 */
[----:B------:R-:W-:Y:S02]  /*d340*/  DMUL R4, R12, R6 ;  /* 0x000000060c047228 */ /* 0x000fe40000000000 */
[----:B------:R-:W-:-:S06]  /*d350*/  VIADD R7, R7, 0xfff00000 ;  /* 0xfff0000007077836 */ /* 0x000fcc0000000000 */
[----:B------:R-:W-:-:S08]  /*d360*/  DFMA R8, R4, -R4, R12 ;  /* 0x800000040408722b */ /* 0x000fd0000000000c */
[----:B------:R-:W-:-:S10]  /*d370*/  DFMA R4, R6, R8, R4 ;  /* 0x000000080604722b */ /* 0x000fd40000000004 */
[----:B------:R-:W-:Y:S01]  /*d380*/  VIADD R5, R5, 0xfcb00000 ;  /* 0xfcb0000005057836 */ /* 0x000fe20000000000 */
[----:B------:R-:W-:Y:S06]  /*d390*/  BRA `(.L_x_87) ;  /* 0x0000000000047947 */ /* 0x000fec0003800000 */
.L_x_88:
[----:B------:R-:W-:-:S11]  /*d3a0*/  DADD R4, R12, R12 ;  /* 0x000000000c047229 */ /* 0x000fd6000000000c */
.L_x_87:
[----:B------:R-:W-:Y:S05]  /*d3b0*/  BSYNC.RECONVERGENT B3 ;  /* 0x0000000000037941 */ /* 0x000fea0003800200 */
.L_x_85:
[----:B------:R-:W-:Y:S02]  /*d3c0*/  IMAD.MOV.U32 R6, RZ, RZ, R0 ;  /* 0x000000ffff067224 */ /* 0x000fe400078e0000 */
[----:B------:R-:W-:-:S04]  /*d3d0*/  IMAD.MOV.U32 R7, RZ, RZ, 0x0 ;  /* 0x00000000ff077424 */ /* 0x000fc800078e00ff */
[----:B------:R-:W-:Y:S05]  /*d3e0*/  RET.REL.NODEC R6 `(_Z34TetrahedronBlockIntersectionKernelPdPiS0_S0_Pbiidddddid) ;  /* 0xffffff2c06047950 */ /* 0x000fea0003c3ffff */
.L_x_89:
[----:B------:R-:W-:-:S00]  /*d3f0*/  BRA `(.L_x_89) ;  /* 0xfffffffc00fc7947 */ /* 0x000fc0000383ffff */
[----:B------:R-:W-:-:S00]  /*d400*/  NOP ;  /* 0x0000000000007918 */ /* 0x000fc00000000000 */
[----:B------:R-:W-:-:S00]  /*d410*/  NOP ;  /* 0x0000000000007918 */ /* 0x000fc00000000000 */
[----:B------:R-:W-:-:S00]  /*d420*/  NOP ;  /* 0x0000000000007918 */ /* 0x000fc00000000000 */
[----:B------:R-:W-:-:S00]  /*d430*/  NOP ;  /* 0x0000000000007918 */ /* 0x000fc00000000000 */
[----:B------:R-:W-:-:S00]  /*d440*/  NOP ;  /* 0x0000000000007918 */ /* 0x000fc00000000000 */
[----:B------:R-:W-:-:S00]  /*d450*/  NOP ;  /* 0x0000000000007918 */ /* 0x000fc00000000000 */
[----:B------:R-:W-:-:S00]  /*d460*/  NOP ;  /* 0x0000000000007918 */ /* 0x000fc00000000000 */
[----:B------:R-:W-:-:S00]  /*d470*/  NOP ;  /* 0x0000000000007918 */ /* 0x000fc00000000000 */
.L_x_90:


//--------------------- .nv.shared.reserved.0     --------------------------
	.section	.nv.shared.reserved.0,"aw",@nobits
	.weak		__nv_reservedSMEM_offset_0_alias
	.size		__nv_reservedSMEM_offset_0_alias, 0, 64
	.other		__nv_reservedSMEM_offset_0_alias,@"STO_CUDA_RESERVED_SHARED STV_DEFAULT"
__nv_reservedSMEM_offset_0_alias:
	.zero		0
	.zero		64


//--------------------- .nv.constant0._Z34TetrahedronBlockIntersectionKernelPdPiS0_S0_Pbiidddddid --------------------------
	.section	.nv.constant0._Z34TetrahedronBlockIntersectionKernelPdPiS0_S0_Pbiidddddid,"a",@progbits
	.sectionflags	@""
	.align	4
.nv.constant0._Z34TetrahedronBlockIntersectionKernelPdPiS0_S0_Pbiidddddid:
	.zero		1000


//--------------------- SYMBOLS --------------------------

	.type		.nv.reservedSmem.offset0,@object
	.size		.nv.reservedSmem.offset0,0x4
